	.target	sm_90a

	.elftype	@"ET_EXEC"


//--------------------- .note.nv.tkinfo           --------------------------
	.section	.note.nv.tkinfo,"",@"SHT_NOTE"
	.sectionflags	@"SHF_NOTE_NV_TKINFO"
	.tkinfo
        /*0018*/ 	.word	0x00000002
        /*0030*/ 	.string	""
        /*0030*/ 	.string	"ptxas"
        /*0030*/ 	.string	"Cuda compilation tools, release 13.0, V13.0.88"
        /*0030*/ 	.string	"Build cuda_13.0.r13.0/compiler.36424714_0"
        /*0030*/ 	.string	"-arch sm_90a -m 64 "



//--------------------- .note.nv.cuinfo           --------------------------
	.section	.note.nv.cuinfo,"",@"SHT_NOTE"
	.sectionflags	@"SHF_NOTE_NV_CUINFO"
        /*0018*/ 	.short	0x0002
        /*001a*/ 	.short	0x005a
        /*001c*/ 	.short	0x0082
	.zero		2


//--------------------- .nv.info                  --------------------------
	.section	.nv.info,"",@"SHT_CUDA_INFO"
	.align	4


	//----- nvinfo : EIATTR_REGCOUNT
	.align		4
        /*0000*/ 	.byte	0x04, 0x2f
        /*0002*/ 	.short	(.L_16 - .L_15)
	.align		4
.L_15:
        /*0004*/ 	.word	index@(_ZN7cutlass13device_kernelINS_4gemm6kernel13GemmUniversalIN4cute5tupleIJiiiiEEENS1_10collective13CollectiveMmaINS1_39MainloopSm90TmaGmmaRmemAWarpSpecializedILi4ENS5_IJNS4_1CILi1EEESB_SB_EEENS1_35KernelTmaWarpSpecializedCooperativeEEENS5_IJNSA_ILi256EEENSA_ILi128EEESG_EEENS_12float_e4m3_tENS5_IJSB_llEEENS_12float_e5m2_tENS5_IJlSB_lEEENS4_8TiledMMAINS4_8MMA_AtomIJNS4_4SM904GMMA31MMA_64x128x32_F32E4M3E5M2_RS_TNILNSP_7ScaleInE1ELSR_1EEEEEENS4_6LayoutINS5_IJNSA_ILi2EEESB_SB_EEENS5_IJSB_NSA_ILi0EEESX_EEEEENS5_IJNS4_10UnderscoreES10_S10_EEEEENS4_13SM90_TMA_LOADENS4_14ComposedLayoutINS4_7SwizzleILi3ELi4ELi3EEENS4_18smem_ptr_flag_bitsILi8EEENSU_INS5_IJSG_NSA_ILi8EEEEEENS5_IJSB_SG_EEEEEEENS4_9Copy_AtomIJNS4_39AutoVectorizingCopyWithAssumedAlignmentILi128EEESI_EEENS4_8identityES13_NS14_IS16_S18_NSU_INS5_IJS19_SG_EEENS5_IJSG_SB_EEEEEEEvS1I_EENS_8epilogue10collective6detail29Sm90TmaWarpSpecializedAdapterINS1P_15DefaultEpilogueISI_SL_SL_NS1O_6thread17LinearCombinationISI_Li1EffLNS1T_9ScaleType4KindE0ELNS_15FloatRoundStyleE2ESI_EENS1_15EpilogueDefaultEEEEEvvEEEEvNT_6ParamsE)
        /*0008*/ 	.word	0x000000a8


	//----- nvinfo : EIATTR_FRAME_SIZE
	.align		4
.L_16:
        /*000c*/ 	.byte	0x04, 0x11
        /*000e*/ 	.short	(.L_18 - .L_17)
	.align		4
.L_17:
        /*0010*/ 	.word	index@(_ZN7cutlass13device_kernelINS_4gemm6kernel13GemmUniversalIN4cute5tupleIJiiiiEEENS1_10collective13CollectiveMmaINS1_39MainloopSm90TmaGmmaRmemAWarpSpecializedILi4ENS5_IJNS4_1CILi1EEESB_SB_EEENS1_35KernelTmaWarpSpecializedCooperativeEEENS5_IJNSA_ILi256EEENSA_ILi128EEESG_EEENS_12float_e4m3_tENS5_IJSB_llEEENS_12float_e5m2_tENS5_IJlSB_lEEENS4_8TiledMMAINS4_8MMA_AtomIJNS4_4SM904GMMA31MMA_64x128x32_F32E4M3E5M2_RS_TNILNSP_7ScaleInE1ELSR_1EEEEEENS4_6LayoutINS5_IJNSA_ILi2EEESB_SB_EEENS5_IJSB_NSA_ILi0EEESX_EEEEENS5_IJNS4_10UnderscoreES10_S10_EEEEENS4_13SM90_TMA_LOADENS4_14ComposedLayoutINS4_7SwizzleILi3ELi4ELi3EEENS4_18smem_ptr_flag_bitsILi8EEENSU_INS5_IJSG_NSA_ILi8EEEEEENS5_IJSB_SG_EEEEEEENS4_9Copy_AtomIJNS4_39AutoVectorizingCopyWithAssumedAlignmentILi128EEESI_EEENS4_8identityES13_NS14_IS16_S18_NSU_INS5_IJS19_SG_EEENS5_IJSG_SB_EEEEEEEvS1I_EENS_8epilogue10collective6detail29Sm90TmaWarpSpecializedAdapterINS1P_15DefaultEpilogueISI_SL_SL_NS1O_6thread17LinearCombinationISI_Li1EffLNS1T_9ScaleType4KindE0ELNS_15FloatRoundStyleE2ESI_EENS1_15EpilogueDefaultEEEEEvvEEEEvNT_6ParamsE)
        /*0014*/ 	.word	0x00000000


	//----- nvinfo : EIATTR_MIN_STACK_SIZE
	.align		4
.L_18:
        /*0018*/ 	.byte	0x04, 0x12
        /*001a*/ 	.short	(.L_20 - .L_19)
	.align		4
.L_19:
        /*001c*/ 	.word	index@(_ZN7cutlass13device_kernelINS_4gemm6kernel13GemmUniversalIN4cute5tupleIJiiiiEEENS1_10collective13CollectiveMmaINS1_39MainloopSm90TmaGmmaRmemAWarpSpecializedILi4ENS5_IJNS4_1CILi1EEESB_SB_EEENS1_35KernelTmaWarpSpecializedCooperativeEEENS5_IJNSA_ILi256EEENSA_ILi128EEESG_EEENS_12float_e4m3_tENS5_IJSB_llEEENS_12float_e5m2_tENS5_IJlSB_lEEENS4_8TiledMMAINS4_8MMA_AtomIJNS4_4SM904GMMA31MMA_64x128x32_F32E4M3E5M2_RS_TNILNSP_7ScaleInE1ELSR_1EEEEEENS4_6LayoutINS5_IJNSA_ILi2EEESB_SB_EEENS5_IJSB_NSA_ILi0EEESX_EEEEENS5_IJNS4_10UnderscoreES10_S10_EEEEENS4_13SM90_TMA_LOADENS4_14ComposedLayoutINS4_7SwizzleILi3ELi4ELi3EEENS4_18smem_ptr_flag_bitsILi8EEENSU_INS5_IJSG_NSA_ILi8EEEEEENS5_IJSB_SG_EEEEEEENS4_9Copy_AtomIJNS4_39AutoVectorizingCopyWithAssumedAlignmentILi128EEESI_EEENS4_8identityES13_NS14_IS16_S18_NSU_INS5_IJS19_SG_EEENS5_IJSG_SB_EEEEEEEvS1I_EENS_8epilogue10collective6detail29Sm90TmaWarpSpecializedAdapterINS1P_15DefaultEpilogueISI_SL_SL_NS1O_6thread17LinearCombinationISI_Li1EffLNS1T_9ScaleType4KindE0ELNS_15FloatRoundStyleE2ESI_EENS1_15EpilogueDefaultEEEEEvvEEEEvNT_6ParamsE)
        /*0020*/ 	.word	0x00000000
.L_20:


//--------------------- .nv.compat                --------------------------
	.section	.nv.compat,"",@"SHT_CUDA_COMPAT_INFO"
	.align	4
        /*0000*/ 	.byte	0x02, 0x09, 0x01, 0x00, 0x02, 0x02, 0x04, 0x00, 0x02, 0x05, 0x05, 0x00, 0x03, 0x07, 0x01, 0x01
        /*0010*/ 	.byte	0x02, 0x03, 0x01, 0x00, 0x02, 0x06, 0x01, 0x00, 0x04, 0x0b, 0x08, 0x00, 0x00, 0x00, 0x00, 0x00
        /*0020*/ 	.byte	0x00, 0x00, 0x00, 0x00


//--------------------- .nv.info._ZN7cutlass13device_kernelINS_4gemm6kernel13GemmUniversalIN4cute5tupleIJiiiiEEENS1_10collective13CollectiveMmaINS1_39MainloopSm90TmaGmmaRmemAWarpSpecializedILi4ENS5_IJNS4_1CILi1EEESB_SB_EEENS1_35KernelTmaWarpSpecializedCooperativeEEENS5_IJNSA_ILi256EEENSA_ILi128EEESG_EEENS_12float_e4m3_tENS5_IJSB_llEEENS_12float_e5m2_tENS5_IJlSB_lEEENS4_8TiledMMAINS4_8MMA_AtomIJNS4_4SM904GMMA31MMA_64x128x32_F32E4M3E5M2_RS_TNILNSP_7ScaleInE1ELSR_1EEEEEENS4_6LayoutINS5_IJNSA_ILi2EEESB_SB_EEENS5_IJSB_NSA_ILi0EEESX_EEEEENS5_IJNS4_10UnderscoreES10_S10_EEEEENS4_13SM90_TMA_LOADENS4_14ComposedLayoutINS4_7SwizzleILi3ELi4ELi3EEENS4_18smem_ptr_flag_bitsILi8EEENSU_INS5_IJSG_NSA_ILi8EEEEEENS5_IJSB_SG_EEEEEEENS4_9Copy_AtomIJNS4_39AutoVectorizingCopyWithAssumedAlignmentILi128EEESI_EEENS4_8identityES13_NS14_IS16_S18_NSU_INS5_IJS19_SG_EEENS5_IJSG_SB_EEEEEEEvS1I_EENS_8epilogue10collective6detail29Sm90TmaWarpSpecializedAdapterINS1P_15DefaultEpilogueISI_SL_SL_NS1O_6thread17LinearCombinationISI_Li1EffLNS1T_9ScaleType4KindE0ELNS_15FloatRoundStyleE2ESI_EENS1_15EpilogueDefaultEEEEEvvEEEEvNT_6ParamsE --------------------------
	.section	.nv.info._ZN7cutlass13device_kernelINS_4gemm6kernel13GemmUniversalIN4cute5tupleIJiiiiEEENS1_10collective13CollectiveMmaINS1_39MainloopSm90TmaGmmaRmemAWarpSpecializedILi4ENS5_IJNS4_1CILi1EEESB_SB_EEENS1_35KernelTmaWarpSpecializedCooperativeEEENS5_IJNSA_ILi256EEENSA_ILi128EEESG_EEENS_12float_e4m3_tENS5_IJSB_llEEENS_12float_e5m2_tENS5_IJlSB_lEEENS4_8TiledMMAINS4_8MMA_AtomIJNS4_4SM904GMMA31MMA_64x128x32_F32E4M3E5M2_RS_TNILNSP_7ScaleInE1ELSR_1EEEEEENS4_6LayoutINS5_IJNSA_ILi2EEESB_SB_EEENS5_IJSB_NSA_ILi0EEESX_EEEEENS5_IJNS4_10UnderscoreES10_S10_EEEEENS4_13SM90_TMA_LOADENS4_14ComposedLayoutINS4_7SwizzleILi3ELi4ELi3EEENS4_18smem_ptr_flag_bitsILi8EEENSU_INS5_IJSG_NSA_ILi8EEEEEENS5_IJSB_SG_EEEEEEENS4_9Copy_AtomIJNS4_39AutoVectorizingCopyWithAssumedAlignmentILi128EEESI_EEENS4_8identityES13_NS14_IS16_S18_NSU_INS5_IJS19_SG_EEENS5_IJSG_SB_EEEEEEEvS1I_EENS_8epilogue10collective6detail29Sm90TmaWarpSpecializedAdapterINS1P_15DefaultEpilogueISI_SL_SL_NS1O_6thread17LinearCombinationISI_Li1EffLNS1T_9ScaleType4KindE0ELNS_15FloatRoundStyleE2ESI_EENS1_15EpilogueDefaultEEEEEvvEEEEvNT_6ParamsE,"",@"SHT_CUDA_INFO"
	.sectionflags	@""
	.align	4


	//----- nvinfo : EIATTR_CUDA_API_VERSION
	.align		4
        /*0000*/ 	.byte	0x04, 0x37
        /*0002*/ 	.short	(.L_22 - .L_21)
.L_21:
        /*0004*/ 	.word	0x00000082


	//----- nvinfo : EIATTR_KPARAM_INFO
	.align		4
.L_22:
        /*0008*/ 	.byte	0x04, 0x17
        /*000a*/ 	.short	(.L_24 - .L_23)
.L_23:
        /*000c*/ 	.word	0x00000000
        /*0010*/ 	.short	0x0000
        /*0012*/ 	.short	0x0070
        /*0014*/ 	.byte	0x00, 0xf0, 0x01, 0x10


	//----- nvinfo : EIATTR_SPARSE_MMA_MASK
	.align		4
.L_24:
        /*0018*/ 	.byte	0x03, 0x50
        /*001a*/ 	.short	0x0000


	//----- nvinfo : EIATTR_MAXREG_COUNT
	.align		4
        /*001c*/ 	.byte	0x03, 0x1b
        /*001e*/ 	.short	0x00a8


	//----- nvinfo : EIATTR_NUM_BARRIERS
	.align		4
        /*0020*/ 	.byte	0x02, 0x4c
        /*0022*/ 	.byte	0x01
	.zero		1


	//----- nvinfo : EIATTR_EXTERNS
	.align		4
        /*0024*/ 	.byte	0x04, 0x0f
        /*0026*/ 	.short	(.L_26 - .L_25)


	//   ....[0]....
	.align		4
.L_25:
        /*0028*/ 	.word	index@(__assertfail)


	//----- nvinfo : EIATTR_MERCURY_ISA_VERSION
	.align		4
.L_26:
        /*002c*/ 	.byte	0x03, 0x5f
        /*002e*/ 	.short	0x0101


	//----- nvinfo : EIATTR_INT_WARP_WIDE_INSTR_OFFSETS
	.align		4
        /*0030*/ 	.byte	0x04, 0x31
        /*0032*/ 	.short	(.L_28 - .L_27)


	//   ....[0]....
.L_27:
        /*0034*/ 	.word	0x00000460


	//   ....[1]....
        /*0038*/ 	.word	0x00000470


	//   ....[2]....
        /*003c*/ 	.word	0x00000550


	//----- nvinfo : EIATTR_COOP_GROUP_MASK_REGIDS
	.align		4
.L_28:
        /*0040*/ 	.byte	0x04, 0x29
        /*0042*/ 	.short	(.L_30 - .L_29)


	//   ....[0]....
.L_29:
        /*0044*/ 	.word	0xffffffff


	//   ....[1]....
        /*0048*/ 	.word	0xffffffff


	//   ....[2]....
        /*004c*/ 	.word	0xffffffff


	//   ....[3]....
        /*0050*/ 	.word	0xffffffff


	//   ....[4]....
        /*0054*/ 	.word	0x0500000f


	//----- nvinfo : EIATTR_COOP_GROUP_INSTR_OFFSETS
	.align		4
.L_30:
        /*0058*/ 	.byte	0x04, 0x28
        /*005a*/ 	.short	(.L_32 - .L_31)


	//   ....[0]....
.L_31:
        /*005c*/ 	.word	0x00000060


	//   ....[1]....
        /*0060*/ 	.word	0x00000070


	//   ....[2]....
        /*0064*/ 	.word	0x00000190


	//   ....[3]....
        /*0068*/ 	.word	0x000003a0


	//   ....[4]....
        /*006c*/ 	.word	0x0000fe50


	//----- nvinfo : EIATTR_REG_RECONFIG
	.align		4
.L_32:
        /*0070*/ 	.byte	0x01, 0x54
	.zero		2


	//----- nvinfo : EIATTR_SYSCALL_OFFSETS
	.align		4
        /*0074*/ 	.byte	0x04, 0x46
        /*0076*/ 	.short	(.L_34 - .L_33)


	//   ....[0]....
.L_33:
        /*0078*/ 	.word	0x000010b0


	//   ....[1]....
        /*007c*/ 	.word	0x00001210


	//   ....[2]....
        /*0080*/ 	.word	0x00001300


	//   ....[3]....
        /*0084*/ 	.word	0x0000ee80


	//   ....[4]....
        /*0088*/ 	.word	0x0000efb0


	//----- nvinfo : EIATTR_MBARRIER_INSTR_OFFSETS
	.align		4
.L_34:
        /*008c*/ 	.byte	0x04, 0x39
        /*008e*/ 	.short	(.L_36 - .L_35)


	//   ....[0]....
.L_35:
        /*0090*/ 	.word	0x00000310
        /*0094*/ 	.word	0x000000ff
        /*0098*/ 	.word	0x00000000
        /*009c*/ 	.short	0x0100
        /*009e*/ 	.byte	0x09
	.zero		1


	//   ....[1]....
        /*00a0*/ 	.word	0x00000320
        /*00a4*/ 	.word	0x000000ff
        /*00a8*/ 	.word	0x00000020
        /*00ac*/ 	.short	0x0100
        /*00ae*/ 	.byte	0x09
	.zero		1


	//   ....[2]....
        /*00b0*/ 	.word	0x00000330
        /*00b4*/ 	.word	0x000000ff
        /*00b8*/ 	.word	0x00000008
        /*00bc*/ 	.short	0x0100
        /*00be*/ 	.byte	0x09
	.zero		1


	//   ....[3]....
        /*00c0*/ 	.word	0x00000340
        /*00c4*/ 	.word	0x000000ff
        /*00c8*/ 	.word	0x00000028
        /*00cc*/ 	.short	0x0100
        /*00ce*/ 	.byte	0x09
	.zero		1


	//   ....[4]....
        /*00d0*/ 	.word	0x00000350
        /*00d4*/ 	.word	0x000000ff
        /*00d8*/ 	.word	0x00000010
        /*00dc*/ 	.short	0x0100
        /*00de*/ 	.byte	0x09
	.zero		1


	//   ....[5]....
        /*00e0*/ 	.word	0x00000360
        /*00e4*/ 	.word	0x000000ff
        /*00e8*/ 	.word	0x00000030
        /*00ec*/ 	.short	0x0100
        /*00ee*/ 	.byte	0x09
	.zero		1


	//   ....[6]....
        /*00f0*/ 	.word	0x00000370
        /*00f4*/ 	.word	0x000000ff
        /*00f8*/ 	.word	0x00000018
        /*00fc*/ 	.short	0x0100
        /*00fe*/ 	.byte	0x09
	.zero		1


	//   ....[7]....
        /*0100*/ 	.word	0x00000380
        /*0104*/ 	.word	0x000000ff
        /*0108*/ 	.word	0x00000038
        /*010c*/ 	.short	0x0100
        /*010e*/ 	.byte	0x09
	.zero		1


	//   ....[8]....
        /*0110*/ 	.word	0x00000580
        /*0114*/ 	.word	0x000000ff
        /*0118*/ 	.word	0x00000050
        /*011c*/ 	.short	0x0100
        /*011e*/ 	.byte	0x06
	.zero		1


	//   ....[9]....
        /*0120*/ 	.word	0x000005b0
        /*0124*/ 	.word	0x000000ff
        /*0128*/ 	.word	0x00000058
        /*012c*/ 	.short	0x0100
        /*012e*/ 	.byte	0x06
	.zero		1


	//   ....[10]....
        /*0130*/ 	.word	0x00001420
        /*0134*/ 	.word	0x00000004
        /*0138*/ 	.word	0x00000000
        /*013c*/ 	.short	0x010a
        /*013e*/ 	.byte	0x3f
	.zero		1


	//   ....[11]....
        /*0140*/ 	.word	0x00001460
        /*0144*/ 	.word	0x00000004
        /*0148*/ 	.word	0x00000000
        /*014c*/ 	.short	0x010a
        /*014e*/ 	.byte	0x3f
	.zero		1


	//   ....[12]....
        /*0150*/ 	.word	0x00001660
        /*0154*/ 	.word	0x00000007
        /*0158*/ 	.word	0x00000000
        /*015c*/ 	.short	0x010a
        /*015e*/ 	.byte	0x3f
	.zero		1


	//   ....[13]....
        /*0160*/ 	.word	0x000027e0
        /*0164*/ 	.word	0x00000007
        /*0168*/ 	.word	0x00000000
        /*016c*/ 	.short	0x010a
        /*016e*/ 	.byte	0x3f
	.zero		1


	//   ....[14]....
        /*0170*/ 	.word	0x00002d80
        /*0174*/ 	.word	0x00000008
        /*0178*/ 	.word	0x00000000
        /*017c*/ 	.short	0x010a
        /*017e*/ 	.byte	0x3f
	.zero		1


	//   ....[15]....
        /*0180*/ 	.word	0x00003620
        /*0184*/ 	.word	0x0000000d
        /*0188*/ 	.word	0x00000000
        /*018c*/ 	.short	0x0101
        /*018e*/ 	.byte	0x3f
	.zero		1


	//   ....[16]....
        /*0190*/ 	.word	0x00003b00
        /*0194*/ 	.word	0x00000008
        /*0198*/ 	.word	0x00000000
        /*019c*/ 	.short	0x010a
        /*019e*/ 	.byte	0x3f
	.zero		1


	//   ....[17]....
        /*01a0*/ 	.word	0x00004910
        /*01a4*/ 	.word	0x00000004
        /*01a8*/ 	.word	0x00000000
        /*01ac*/ 	.short	0x0101
        /*01ae*/ 	.byte	0x3f
	.zero		1


	//   ....[18]....
        /*01b0*/ 	.word	0x00004ee0
        /*01b4*/ 	.word	0x00000000
        /*01b8*/ 	.word	0x00000000
        /*01bc*/ 	.short	0x0101
        /*01be*/ 	.byte	0x3f
	.zero		1


	//   ....[19]....
        /*01c0*/ 	.word	0x0000f090
        /*01c4*/ 	.word	0x00000006
        /*01c8*/ 	.word	0x00000020
        /*01cc*/ 	.short	0x010a
        /*01ce*/ 	.byte	0x3f
	.zero		1


	//   ....[20]....
        /*01d0*/ 	.word	0x0000f510
        /*01d4*/ 	.word	0x00000003
        /*01d8*/ 	.word	0x00000058
        /*01dc*/ 	.short	0x0101
        /*01de*/ 	.byte	0x3f
	.zero		1


	//   ....[21]....
        /*01e0*/ 	.word	0x0000fc10
        /*01e4*/ 	.word	0x00000005
        /*01e8*/ 	.word	0x00000000
        /*01ec*/ 	.short	0x010a
        /*01ee*/ 	.byte	0x3f
	.zero		1


	//   ....[22]....
        /*01f0*/ 	.word	0x0000fc90
        /*01f4*/ 	.word	0x00000007
        /*01f8*/ 	.word	0x00000000
        /*01fc*/ 	.short	0x010a
        /*01fe*/ 	.byte	0x3f
	.zero		1


	//   ....[23]....
        /*0200*/ 	.word	0x0000fd20
        /*0204*/ 	.word	0x00000006
        /*0208*/ 	.word	0x00000000
        /*020c*/ 	.short	0x010a
        /*020e*/ 	.byte	0x3f
	.zero		1


	//   ....[24]....
        /*0210*/ 	.word	0x0000fdb0
        /*0214*/ 	.word	0x00000003
        /*0218*/ 	.word	0x00000000
        /*021c*/ 	.short	0x010a
        /*021e*/ 	.byte	0x3f
	.zero		1


	//   ....[25]....
        /*0220*/ 	.word	0x0000fe80
        /*0224*/ 	.word	0x00000004
        /*0228*/ 	.word	0x00000000
        /*022c*/ 	.short	0x010a
        /*022e*/ 	.byte	0x3f
	.zero		1


	//   ....[26]....
        /*0230*/ 	.word	0x0000fed0
        /*0234*/ 	.word	0x00000007
        /*0238*/ 	.word	0x00000000
        /*023c*/ 	.short	0x010a
        /*023e*/ 	.byte	0x3f
	.zero		1


	//   ....[27]....
        /*0240*/ 	.word	0x0000ff20
        /*0244*/ 	.word	0x00000008
        /*0248*/ 	.word	0x00000000
        /*024c*/ 	.short	0x010a
        /*024e*/ 	.byte	0x3f
	.zero		1


	//   ....[28]....
        /*0250*/ 	.word	0x0000fff0
        /*0254*/ 	.word	0x00000006
        /*0258*/ 	.word	0x00000020
        /*025c*/ 	.short	0x010a
        /*025e*/ 	.byte	0x3f
	.zero		1


	//   ....[29]....
        /*0260*/ 	.word	0x000100c0
        /*0264*/ 	.word	0x00000005
        /*0268*/ 	.word	0x00000000
        /*026c*/ 	.short	0x010a
        /*026e*/ 	.byte	0x3f
	.zero		1


	//   ....[30]....
        /*0270*/ 	.word	0x00010110
        /*0274*/ 	.word	0x00000007
        /*0278*/ 	.word	0x00000000
        /*027c*/ 	.short	0x010a
        /*027e*/ 	.byte	0x3f
	.zero		1


	//   ....[31]....
        /*0280*/ 	.word	0x00010160
        /*0284*/ 	.word	0x00000006
        /*0288*/ 	.word	0x00000000
        /*028c*/ 	.short	0x010a
        /*028e*/ 	.byte	0x3f
	.zero		1


	//----- nvinfo : EIATTR_NUM_MBARRIERS
	.align		4
.L_36:
        /*0290*/ 	.byte	0x03, 0x38
        /*0292*/ 	.short	0x000a


	//----- nvinfo : EIATTR_EXIT_INSTR_OFFSETS
	.align		4
        /*0294*/ 	.byte	0x04, 0x1c
        /*0296*/ 	.short	(.L_38 - .L_37)


	//   ....[0]....
.L_37:
        /*0298*/ 	.word	0x00000610


	//   ....[1]....
        /*029c*/ 	.word	0x00000ee0


	//   ....[2]....
        /*02a0*/ 	.word	0x0000e470


	//   ....[3]....
        /*02a4*/ 	.word	0x0000ea90


	//   ....[4]....
        /*02a8*/ 	.word	0x0000fe00


	//----- nvinfo : EIATTR_MAX_THREADS
	.align		4
.L_38:
        /*02ac*/ 	.byte	0x04, 0x05
        /*02ae*/ 	.short	(.L_40 - .L_39)
.L_39:
        /*02b0*/ 	.word	0x00000180
        /*02b4*/ 	.word	0x00000001
        /*02b8*/ 	.word	0x00000001


	//----- nvinfo : EIATTR_CRS_STACK_SIZE
	.align		4
.L_40:
        /*02bc*/ 	.byte	0x04, 0x1e
        /*02be*/ 	.short	(.L_42 - .L_41)
.L_41:
        /*02c0*/ 	.word	0x00000000


	//----- nvinfo : EIATTR_CBANK_PARAM_SIZE
	.align		4
.L_42:
        /*02c4*/ 	.byte	0x03, 0x19
        /*02c6*/ 	.short	0x0470


	//----- nvinfo : EIATTR_PARAM_CBANK
	.align		4
        /*02c8*/ 	.byte	0x04, 0x0a
        /*02ca*/ 	.short	(.L_44 - .L_43)
	.align		4
.L_43:
        /*02cc*/ 	.word	index@(.nv.constant0._ZN7cutlass13device_kernelINS_4gemm6kernel13GemmUniversalIN4cute5tupleIJiiiiEEENS1_10collective13CollectiveMmaINS1_39MainloopSm90TmaGmmaRmemAWarpSpecializedILi4ENS5_IJNS4_1CILi1EEESB_SB_EEENS1_35KernelTmaWarpSpecializedCooperativeEEENS5_IJNSA_ILi256EEENSA_ILi128EEESG_EEENS_12float_e4m3_tENS5_IJSB_llEEENS_12float_e5m2_tENS5_IJlSB_lEEENS4_8TiledMMAINS4_8MMA_AtomIJNS4_4SM904GMMA31MMA_64x128x32_F32E4M3E5M2_RS_TNILNSP_7ScaleInE1ELSR_1EEEEEENS4_6LayoutINS5_IJNSA_ILi2EEESB_SB_EEENS5_IJSB_NSA_ILi0EEESX_EEEEENS5_IJNS4_10UnderscoreES10_S10_EEEEENS4_13SM90_TMA_LOADENS4_14ComposedLayoutINS4_7SwizzleILi3ELi4ELi3EEENS4_18smem_ptr_flag_bitsILi8EEENSU_INS5_IJSG_NSA_ILi8EEEEEENS5_IJSB_SG_EEEEEEENS4_9Copy_AtomIJNS4_39AutoVectorizingCopyWithAssumedAlignmentILi128EEESI_EEENS4_8identityES13_NS14_IS16_S18_NSU_INS5_IJS19_SG_EEENS5_IJSG_SB_EEEEEEEvS1I_EENS_8epilogue10collective6detail29Sm90TmaWarpSpecializedAdapterINS1P_15DefaultEpilogueISI_SL_SL_NS1O_6thread17LinearCombinationISI_Li1EffLNS1T_9ScaleType4KindE0ELNS_15FloatRoundStyleE2ESI_EENS1_15EpilogueDefaultEEEEEvvEEEEvNT_6ParamsE)
        /*02d0*/ 	.short	0x0210
        /*02d2*/ 	.short	0x0470


	//----- nvinfo : EIATTR_SW_WAR
	.align		4
.L_44:
        /*02d4*/ 	.byte	0x04, 0x36
        /*02d6*/ 	.short	(.L_46 - .L_45)
.L_45:
        /*02d8*/ 	.word	0x00000008
.L_46:


//--------------------- .nv.callgraph             --------------------------
	.section	.nv.callgraph,"",@"SHT_CUDA_CALLGRAPH"
	.align	4
	.sectionentsize	8
	.align		4
        /*0000*/ 	.word	0x00000000
	.align		4
        /*0004*/ 	.word	0xffffffff
	.align		4
        /*0008*/ 	.word	index@(_ZN7cutlass13device_kernelINS_4gemm6kernel13GemmUniversalIN4cute5tupleIJiiiiEEENS1_10collective13CollectiveMmaINS1_39MainloopSm90TmaGmmaRmemAWarpSpecializedILi4ENS5_IJNS4_1CILi1EEESB_SB_EEENS1_35KernelTmaWarpSpecializedCooperativeEEENS5_IJNSA_ILi256EEENSA_ILi128EEESG_EEENS_12float_e4m3_tENS5_IJSB_llEEENS_12float_e5m2_tENS5_IJlSB_lEEENS4_8TiledMMAINS4_8MMA_AtomIJNS4_4SM904GMMA31MMA_64x128x32_F32E4M3E5M2_RS_TNILNSP_7ScaleInE1ELSR_1EEEEEENS4_6LayoutINS5_IJNSA_ILi2EEESB_SB_EEENS5_IJSB_NSA_ILi0EEESX_EEEEENS5_IJNS4_10UnderscoreES10_S10_EEEEENS4_13SM90_TMA_LOADENS4_14ComposedLayoutINS4_7SwizzleILi3ELi4ELi3EEENS4_18smem_ptr_flag_bitsILi8EEENSU_INS5_IJSG_NSA_ILi8EEEEEENS5_IJSB_SG_EEEEEEENS4_9Copy_AtomIJNS4_39AutoVectorizingCopyWithAssumedAlignmentILi128EEESI_EEENS4_8identityES13_NS14_IS16_S18_NSU_INS5_IJS19_SG_EEENS5_IJSG_SB_EEEEEEEvS1I_EENS_8epilogue10collective6detail29Sm90TmaWarpSpecializedAdapterINS1P_15DefaultEpilogueISI_SL_SL_NS1O_6thread17LinearCombinationISI_Li1EffLNS1T_9ScaleType4KindE0ELNS_15FloatRoundStyleE2ESI_EENS1_15EpilogueDefaultEEEEEvvEEEEvNT_6ParamsE)
	.align		4
        /*000c*/ 	.word	index@(__assertfail)
	.align		4
        /*0010*/ 	.word	0x00000000
	.align		4
        /*0014*/ 	.word	0xfffffffe
	.align		4
        /*0018*/ 	.word	0x00000000
	.align		4
        /*001c*/ 	.word	0xfffffffd
	.align		4
        /*0020*/ 	.word	0x00000000
	.align		4
        /*0024*/ 	.word	0xfffffffc


//--------------------- .nv.constant4             --------------------------
	.section	.nv.constant4,"a",@progbits
	.align	8
	.align		8
.nv.constant4:
        /*0000*/ 	.dword	__assertfail
	.align		8
        /*0008*/ 	.dword	__unnamed_1
	.align		8
        /*0010*/ 	.dword	__unnamed_2
	.align		8
        /*0018*/ 	.dword	_ZN40_INTERNAL_8a64f195_4_k_cu_f6c1f670_161094cuda3std3__45__cpo5beginE
	.align		8
        /*0020*/ 	.dword	_ZN40_INTERNAL_8a64f195_4_k_cu_f6c1f670_161094cuda3std3__45__cpo3endE
	.align		8
        /*0028*/ 	.dword	_ZN40_INTERNAL_8a64f195_4_k_cu_f6c1f670_161094cuda3std3__45__cpo6cbeginE
	.align		8
        /*0030*/ 	.dword	_ZN40_INTERNAL_8a64f195_4_k_cu_f6c1f670_161094cuda3std3__45__cpo4cendE
	.align		8
        /*0038*/ 	.dword	_ZN40_INTERNAL_8a64f195_4_k_cu_f6c1f670_161094cuda3std3__442_GLOBAL__N__8a64f195_4_k_cu_f6c1f670_161096ignoreE
	.align		8
        /*0040*/ 	.dword	_ZN40_INTERNAL_8a64f195_4_k_cu_f6c1f670_161094cuda3std3__419piecewise_constructE
	.align		8
        /*0048*/ 	.dword	_ZN40_INTERNAL_8a64f195_4_k_cu_f6c1f670_161094cuda3std3__48in_placeE
	.align		8
        /*0050*/ 	.dword	_ZN40_INTERNAL_8a64f195_4_k_cu_f6c1f670_161094cuda3std6ranges3__45__cpo4swapE
	.align		8
        /*0058*/ 	.dword	_ZN40_INTERNAL_8a64f195_4_k_cu_f6c1f670_161094cuda3std6ranges3__45__cpo9iter_moveE
	.align		8
        /*0060*/ 	.dword	_ZN40_INTERNAL_8a64f195_4_k_cu_f6c1f670_161094cute7productE
	.align		8
        /*0068*/ 	.dword	_ZN40_INTERNAL_8a64f195_4_k_cu_f6c1f670_161094cute1_E
	.align		8
        /*0070*/ 	.dword	$str$24
	.align		8
        /*0078*/ 	.dword	$str$25


//--------------------- .text._ZN7cutlass13device_kernelINS_4gemm6kernel13GemmUniversalIN4cute5tupleIJiiiiEEENS1_10collective13CollectiveMmaINS1_39MainloopSm90TmaGmmaRmemAWarpSpecializedILi4ENS5_IJNS4_1CILi1EEESB_SB_EEENS1_35KernelTmaWarpSpecializedCooperativeEEENS5_IJNSA_ILi256EEENSA_ILi128EEESG_EEENS_12float_e4m3_tENS5_IJSB_llEEENS_12float_e5m2_tENS5_IJlSB_lEEENS4_8TiledMMAINS4_8MMA_AtomIJNS4_4SM904GMMA31MMA_64x128x32_F32E4M3E5M2_RS_TNILNSP_7ScaleInE1ELSR_1EEEEEENS4_6LayoutINS5_IJNSA_ILi2EEESB_SB_EEENS5_IJSB_NSA_ILi0EEESX_EEEEENS5_IJNS4_10UnderscoreES10_S10_EEEEENS4_13SM90_TMA_LOADENS4_14ComposedLayoutINS4_7SwizzleILi3ELi4ELi3EEENS4_18smem_ptr_flag_bitsILi8EEENSU_INS5_IJSG_NSA_ILi8EEEEEENS5_IJSB_SG_EEEEEEENS4_9Copy_AtomIJNS4_39AutoVectorizingCopyWithAssumedAlignmentILi128EEESI_EEENS4_8identityES13_NS14_IS16_S18_NSU_INS5_IJS19_SG_EEENS5_IJSG_SB_EEEEEEEvS1I_EENS_8epilogue10collective6detail29Sm90TmaWarpSpecializedAdapterINS1P_15DefaultEpilogueISI_SL_SL_NS1O_6thread17LinearCombinationISI_Li1EffLNS1T_9ScaleType4KindE0ELNS_15FloatRoundStyleE2ESI_EENS1_15EpilogueDefaultEEEEEvvEEEEvNT_6ParamsE --------------------------
	.section	.text._ZN7cutlass13device_kernelINS_4gemm6kernel13GemmUniversalIN4cute5tupleIJiiiiEEENS1_10collective13CollectiveMmaINS1_39MainloopSm90TmaGmmaRmemAWarpSpecializedILi4ENS5_IJNS4_1CILi1EEESB_SB_EEENS1_35KernelTmaWarpSpecializedCooperativeEEENS5_IJNSA_ILi256EEENSA_ILi128EEESG_EEENS_12float_e4m3_tENS5_IJSB_llEEENS_12float_e5m2_tENS5_IJlSB_lEEENS4_8TiledMMAINS4_8MMA_AtomIJNS4_4SM904GMMA31MMA_64x128x32_F32E4M3E5M2_RS_TNILNSP_7ScaleInE1ELSR_1EEEEEENS4_6LayoutINS5_IJNSA_ILi2EEESB_SB_EEENS5_IJSB_NSA_ILi0EEESX_EEEEENS5_IJNS4_10UnderscoreES10_S10_EEEEENS4_13SM90_TMA_LOADENS4_14ComposedLayoutINS4_7SwizzleILi3ELi4ELi3EEENS4_18smem_ptr_flag_bitsILi8EEENSU_INS5_IJSG_NSA_ILi8EEEEEENS5_IJSB_SG_EEEEEEENS4_9Copy_AtomIJNS4_39AutoVectorizingCopyWithAssumedAlignmentILi128EEESI_EEENS4_8identityES13_NS14_IS16_S18_NSU_INS5_IJS19_SG_EEENS5_IJSG_SB_EEEEEEEvS1I_EENS_8epilogue10collective6detail29Sm90TmaWarpSpecializedAdapterINS1P_15DefaultEpilogueISI_SL_SL_NS1O_6thread17LinearCombinationISI_Li1EffLNS1T_9ScaleType4KindE0ELNS_15FloatRoundStyleE2ESI_EENS1_15EpilogueDefaultEEEEEvvEEEEvNT_6ParamsE,"ax",@progbits
	.align	128
.text._ZN7cutlass13device_kernelINS_4gemm6kernel13GemmUniversalIN4cute5tupleIJiiiiEEENS1_10collective13CollectiveMmaINS1_39MainloopSm90TmaGmmaRmemAWarpSpecializedILi4ENS5_IJNS4_1CILi1EEESB_SB_EEENS1_35KernelTmaWarpSpecializedCooperativeEEENS5_IJNSA_ILi256EEENSA_ILi128EEESG_EEENS_12float_e4m3_tENS5_IJSB_llEEENS_12float_e5m2_tENS5_IJlSB_lEEENS4_8TiledMMAINS4_8MMA_AtomIJNS4_4SM904GMMA31MMA_64x128x32_F32E4M3E5M2_RS_TNILNSP_7ScaleInE1ELSR_1EEEEEENS4_6LayoutINS5_IJNSA_ILi2EEESB_SB_EEENS5_IJSB_NSA_ILi0EEESX_EEEEENS5_IJNS4_10UnderscoreES10_S10_EEEEENS4_13SM90_TMA_LOADENS4_14ComposedLayoutINS4_7SwizzleILi3ELi4ELi3EEENS4_18smem_ptr_flag_bitsILi8EEENSU_INS5_IJSG_NSA_ILi8EEEEEENS5_IJSB_SG_EEEEEEENS4_9Copy_AtomIJNS4_39AutoVectorizingCopyWithAssumedAlignmentILi128EEESI_EEENS4_8identityES13_NS14_IS16_S18_NSU_INS5_IJS19_SG_EEENS5_IJSG_SB_EEEEEEEvS1I_EENS_8epilogue10collective6detail29Sm90TmaWarpSpecializedAdapterINS1P_15DefaultEpilogueISI_SL_SL_NS1O_6thread17LinearCombinationISI_Li1EffLNS1T_9ScaleType4KindE0ELNS_15FloatRoundStyleE2ESI_EENS1_15EpilogueDefaultEEEEEvvEEEEvNT_6ParamsE:
        .type           _ZN7cutlass13device_kernelINS_4gemm6kernel13GemmUniversalIN4cute5tupleIJiiiiEEENS1_10collective13CollectiveMmaINS1_39MainloopSm90TmaGmmaRmemAWarpSpecializedILi4ENS5_IJNS4_1CILi1EEESB_SB_EEENS1_35KernelTmaWarpSpecializedCooperativeEEENS5_IJNSA_ILi256EEENSA_ILi128EEESG_EEENS_12float_e4m3_tENS5_IJSB_llEEENS_12float_e5m2_tENS5_IJlSB_lEEENS4_8TiledMMAINS4_8MMA_AtomIJNS4_4SM904GMMA31MMA_64x128x32_F32E4M3E5M2_RS_TNILNSP_7ScaleInE1ELSR_1EEEEEENS4_6LayoutINS5_IJNSA_ILi2EEESB_SB_EEENS5_IJSB_NSA_ILi0EEESX_EEEEENS5_IJNS4_10UnderscoreES10_S10_EEEEENS4_13SM90_TMA_LOADENS4_14ComposedLayoutINS4_7SwizzleILi3ELi4ELi3EEENS4_18smem_ptr_flag_bitsILi8EEENSU_INS5_IJSG_NSA_ILi8EEEEEENS5_IJSB_SG_EEEEEEENS4_9Copy_AtomIJNS4_39AutoVectorizingCopyWithAssumedAlignmentILi128EEESI_EEENS4_8identityES13_NS14_IS16_S18_NSU_INS5_IJS19_SG_EEENS5_IJSG_SB_EEEEEEEvS1I_EENS_8epilogue10collective6detail29Sm90TmaWarpSpecializedAdapterINS1P_15DefaultEpilogueISI_SL_SL_NS1O_6thread17LinearCombinationISI_Li1EffLNS1T_9ScaleType4KindE0ELNS_15FloatRoundStyleE2ESI_EENS1_15EpilogueDefaultEEEEEvvEEEEvNT_6ParamsE,@function
        .size           _ZN7cutlass13device_kernelINS_4gemm6kernel13GemmUniversalIN4cute5tupleIJiiiiEEENS1_10collective13CollectiveMmaINS1_39MainloopSm90TmaGmmaRmemAWarpSpecializedILi4ENS5_IJNS4_1CILi1EEESB_SB_EEENS1_35KernelTmaWarpSpecializedCooperativeEEENS5_IJNSA_ILi256EEENSA_ILi128EEESG_EEENS_12float_e4m3_tENS5_IJSB_llEEENS_12float_e5m2_tENS5_IJlSB_lEEENS4_8TiledMMAINS4_8MMA_AtomIJNS4_4SM904GMMA31MMA_64x128x32_F32E4M3E5M2_RS_TNILNSP_7ScaleInE1ELSR_1EEEEEENS4_6LayoutINS5_IJNSA_ILi2EEESB_SB_EEENS5_IJSB_NSA_ILi0EEESX_EEEEENS5_IJNS4_10UnderscoreES10_S10_EEEEENS4_13SM90_TMA_LOADENS4_14ComposedLayoutINS4_7SwizzleILi3ELi4ELi3EEENS4_18smem_ptr_flag_bitsILi8EEENSU_INS5_IJSG_NSA_ILi8EEEEEENS5_IJSB_SG_EEEEEEENS4_9Copy_AtomIJNS4_39AutoVectorizingCopyWithAssumedAlignmentILi128EEESI_EEENS4_8identityES13_NS14_IS16_S18_NSU_INS5_IJS19_SG_EEENS5_IJSG_SB_EEEEEEEvS1I_EENS_8epilogue10collective6detail29Sm90TmaWarpSpecializedAdapterINS1P_15DefaultEpilogueISI_SL_SL_NS1O_6thread17LinearCombinationISI_Li1EffLNS1T_9ScaleType4KindE0ELNS_15FloatRoundStyleE2ESI_EENS1_15EpilogueDefaultEEEEEvvEEEEvNT_6ParamsE,(.L_x_341 - _ZN7cutlass13device_kernelINS_4gemm6kernel13GemmUniversalIN4cute5tupleIJiiiiEEENS1_10collective13CollectiveMmaINS1_39MainloopSm90TmaGmmaRmemAWarpSpecializedILi4ENS5_IJNS4_1CILi1EEESB_SB_EEENS1_35KernelTmaWarpSpecializedCooperativeEEENS5_IJNSA_ILi256EEENSA_ILi128EEESG_EEENS_12float_e4m3_tENS5_IJSB_llEEENS_12float_e5m2_tENS5_IJlSB_lEEENS4_8TiledMMAINS4_8MMA_AtomIJNS4_4SM904GMMA31MMA_64x128x32_F32E4M3E5M2_RS_TNILNSP_7ScaleInE1ELSR_1EEEEEENS4_6LayoutINS5_IJNSA_ILi2EEESB_SB_EEENS5_IJSB_NSA_ILi0EEESX_EEEEENS5_IJNS4_10UnderscoreES10_S10_EEEEENS4_13SM90_TMA_LOADENS4_14ComposedLayoutINS4_7SwizzleILi3ELi4ELi3EEENS4_18smem_ptr_flag_bitsILi8EEENSU_INS5_IJSG_NSA_ILi8EEEEEENS5_IJSB_SG_EEEEEEENS4_9Copy_AtomIJNS4_39AutoVectorizingCopyWithAssumedAlignmentILi128EEESI_EEENS4_8identityES13_NS14_IS16_S18_NSU_INS5_IJS19_SG_EEENS5_IJSG_SB_EEEEEEEvS1I_EENS_8epilogue10collective6detail29Sm90TmaWarpSpecializedAdapterINS1P_15DefaultEpilogueISI_SL_SL_NS1O_6thread17LinearCombinationISI_Li1EffLNS1T_9ScaleType4KindE0ELNS_15FloatRoundStyleE2ESI_EENS1_15EpilogueDefaultEEEEEvvEEEEvNT_6ParamsE)
        .other          _ZN7cutlass13device_kernelINS_4gemm6kernel13GemmUniversalIN4cute5tupleIJiiiiEEENS1_10collective13CollectiveMmaINS1_39MainloopSm90TmaGmmaRmemAWarpSpecializedILi4ENS5_IJNS4_1CILi1EEESB_SB_EEENS1_35KernelTmaWarpSpecializedCooperativeEEENS5_IJNSA_ILi256EEENSA_ILi128EEESG_EEENS_12float_e4m3_tENS5_IJSB_llEEENS_12float_e5m2_tENS5_IJlSB_lEEENS4_8TiledMMAINS4_8MMA_AtomIJNS4_4SM904GMMA31MMA_64x128x32_F32E4M3E5M2_RS_TNILNSP_7ScaleInE1ELSR_1EEEEEENS4_6LayoutINS5_IJNSA_ILi2EEESB_SB_EEENS5_IJSB_NSA_ILi0EEESX_EEEEENS5_IJNS4_10UnderscoreES10_S10_EEEEENS4_13SM90_TMA_LOADENS4_14ComposedLayoutINS4_7SwizzleILi3ELi4ELi3EEENS4_18smem_ptr_flag_bitsILi8EEENSU_INS5_IJSG_NSA_ILi8EEEEEENS5_IJSB_SG_EEEEEEENS4_9Copy_AtomIJNS4_39AutoVectorizingCopyWithAssumedAlignmentILi128EEESI_EEENS4_8identityES13_NS14_IS16_S18_NSU_INS5_IJS19_SG_EEENS5_IJSG_SB_EEEEEEEvS1I_EENS_8epilogue10collective6detail29Sm90TmaWarpSpecializedAdapterINS1P_15DefaultEpilogueISI_SL_SL_NS1O_6thread17LinearCombinationISI_Li1EffLNS1T_9ScaleType4KindE0ELNS_15FloatRoundStyleE2ESI_EENS1_15EpilogueDefaultEEEEEvvEEEEvNT_6ParamsE,@"STO_CUDA_ENTRY STV_DEFAULT"
_ZN7cutlass13device_kernelINS_4gemm6kernel13GemmUniversalIN4cute5tupleIJiiiiEEENS1_10collective13CollectiveMmaINS1_39MainloopSm90TmaGmmaRmemAWarpSpecializedILi4ENS5_IJNS4_1CILi1EEESB_SB_EEENS1_35KernelTmaWarpSpecializedCooperativeEEENS5_IJNSA_ILi256EEENSA_ILi128EEESG_EEENS_12float_e4m3_tENS5_IJSB_llEEENS_12float_e5m2_tENS5_IJlSB_lEEENS4_8TiledMMAINS4_8MMA_AtomIJNS4_4SM904GMMA31MMA_64x128x32_F32E4M3E5M2_RS_TNILNSP_7ScaleInE1ELSR_1EEEEEENS4_6LayoutINS5_IJNSA_ILi2EEESB_SB_EEENS5_IJSB_NSA_ILi0EEESX_EEEEENS5_IJNS4_10UnderscoreES10_S10_EEEEENS4_13SM90_TMA_LOADENS4_14ComposedLayoutINS4_7SwizzleILi3ELi4ELi3EEENS4_18smem_ptr_flag_bitsILi8EEENSU_INS5_IJSG_NSA_ILi8EEEEEENS5_IJSB_SG_EEEEEEENS4_9Copy_AtomIJNS4_39AutoVectorizingCopyWithAssumedAlignmentILi128EEESI_EEENS4_8identityES13_NS14_IS16_S18_NSU_INS5_IJS19_SG_EEENS5_IJSG_SB_EEEEEEEvS1I_EENS_8epilogue10collective6detail29Sm90TmaWarpSpecializedAdapterINS1P_15DefaultEpilogueISI_SL_SL_NS1O_6thread17LinearCombinationISI_Li1EffLNS1T_9ScaleType4KindE0ELNS_15FloatRoundStyleE2ESI_EENS1_15EpilogueDefaultEEEEEvvEEEEvNT_6ParamsE:
[----:B------:R-:W0:Y:S01]  /*0000*/  LDC R1, c[0x0][0x28] ;  /* 0x00000a00ff017b82 */ /* 0x000e220000000800 */
[----:B------:R-:W1:Y:S01]  /*0010*/  S2R R18, SR_TID.X ;  /* 0x0000000000127919 */ /* 0x000e620000002100 */
[----:B------:R-:W-:Y:S01]  /*0020*/  ELECT P0, URZ, PT ;  /* 0x00000000003f782f */ /* 0x000fe20003800000 */
[----:B------:R-:W-:Y:S01]  /*0030*/  BSSY B0, `(.L_x_0) ;  /* 0x0000015000007945 */ /* 0x000fe20003800000 */
[--C-:B-1----:R-:W-:Y:S02]  /*0040*/  SHF.R.U32.HI R0, RZ, 0x5, R18.reuse ;  /* 0x00000005ff007819 */ /* 0x102fe40000011612 */
[----:B------:R-:W-:-:S03]  /*0050*/  SHF.R.U32.HI R2, RZ, 0x7, R18 ;  /* 0x00000007ff027819 */ /* 0x000fc60000011612 */
[----:B------:R-:W1:Y:S04]  /*0060*/  SHFL.IDX PT, R3, R0, RZ, 0x1f ;  /* 0x00001fff00037589 */ /* 0x000e6800000e0000 */
[----:B------:R-:W2:Y:S01]  /*0070*/  SHFL.IDX PT, R2, R2, RZ, 0x1f ;  /* 0x00001fff02027589 */ /* 0x000ea200000e0000 */
[----:B-1----:R-:W-:Y:S02]  /*0080*/  R2UR UR4, R3 ;  /* 0x00000000030472ca */ /* 0x002fe400000e0000 */
[----:B--2---:R-:W-:-:S11]  /*0090*/  R2UR UR6, R2 ;  /* 0x00000000020672ca */ /* 0x004fd600000e0000 */
[----:B------:R-:W-:Y:S02]  /*00a0*/  USHF.R.S32.HI UR5, URZ, 0x1f, UR4 ;  /* 0x0000001f3f057899 */ /* 0x000fe40008011404 */
[----:B------:R-:W-:Y:S02]  /*00b0*/  ISETP.NE.OR P0, PT, RZ, UR4, !P0 ;  /* 0x00000004ff007c0c */ /* 0x000fe4000c705670 */
[----:B------:R-:W-:-:S04]  /*00c0*/  ULEA.HI UR5, UR5, UR4, URZ, 0x2 ;  /* 0x0000000405057291 */ /* 0x000fc8000f8f103f */
[----:B------:R-:W-:-:S04]  /*00d0*/  ULOP3.LUT UR5, UR5, 0xfffffffc, URZ, 0xc0, !UPT ;  /* 0xfffffffc05057892 */ /* 0x000fc8000f8ec03f */
[----:B------:R-:W-:-:S03]  /*00e0*/  UIADD3 UR8, UR4, -UR5, URZ ;  /* 0x8000000504087290 */ /* 0x000fc6000fffe03f */
[----:B0-----:R-:W-:Y:S09]  /*00f0*/  @P0 BRA `(.L_x_1) ;  /* 0x0000000000200947 */ /* 0x001ff20003800000 */
[----:B------:R-:W-:Y:S02]  /*0100*/  ULDC.64 UR4, c[0x0][0x198] ;  /* 0x0000660000047ab9 */ /* 0x000fe40000000a00 */
[----:B------:R-:W-:Y:S02]  /*0110*/  UIADD3 UR10, UP0, UR4, 0xf0, URZ ;  /* 0x000000f0040a7890 */ /* 0x000fe4000ff1e03f */
[----:B------:R-:W-:Y:S02]  /*0120*/  UIADD3 UR4, UP1, UR4, 0x1f0, URZ ;  /* 0x000001f004047890 */ /* 0x000fe4000ff3e03f */
[----:B------:R-:W-:Y:S02]  /*0130*/  UIADD3.X UR11, URZ, UR5, URZ, UP0, !UPT ;  /* 0x000000053f0b7290 */ /* 0x000fe400087fe43f */
[----:B------:R-:W-:-:S07]  /*0140*/  UIADD3.X UR5, URZ, UR5, URZ, UP1, !UPT ;  /* 0x000000053f057290 */ /* 0x000fce0008ffe43f */
[----:B------:R0:W-:Y:S02]  /*0150*/  UTMACCTL.PF [UR10] ;  /* 0x000000000a0079b9 */ /* 0x0001e40008040000 */
[----:B------:R0:W-:Y:S02]  /*0160*/  UTMACCTL.PF [UR4] ;  /* 0x00000000040079b9 */ /* 0x0001e40008040000 */
[----:B0-----:R-:W-:Y:S01]  /*0170*/  NOP ;  /* 0x0000000000007918 */ /* 0x001fe20000000000 */
.L_x_1:
[----:B------:R-:W-:Y:S05]  /*0180*/  BSYNC B0 ;  /* 0x0000000000007941 */ /* 0x000fea0003800000 */
.L_x_0:
[----:B------:R-:W0:Y:S01]  /*0190*/  SHFL.IDX PT, R2, R0, RZ, 0x1f ;  /* 0x00001fff00027589 */ /* 0x000e2200000e0000 */
[----:B------:R-:W-:Y:S01]  /*01a0*/  UISETP.NE.AND UP0, UPT, UR8, 0x3, UPT ;  /* 0x000000030800788c */ /* 0x000fe2000bf05270 */
[----:B------:R-:W-:Y:S01]  /*01b0*/  ISETP.NE.AND P1, PT, RZ, UR6, PT ;  /* 0x00000006ff007c0c */ /* 0x000fe2000bf25270 */
[----:B------:R-:W-:Y:S02]  /*01c0*/  UIADD3 UR10, UR6, -0x1, URZ ;  /* 0xffffffff060a7890 */ /* 0x000fe4000fffe03f */
[----:B------:R-:W-:Y:S02]  /*01d0*/  UISETP.EQ.OR UP0, UPT, UR8, URZ, !UP0 ;  /* 0x0000003f0800728c */ /* 0x000fe4000c702670 */
[----:B------:R-:W-:Y:S02]  /*01e0*/  UISETP.GE.U32.AND UP1, UPT, UR10, 0x2, UPT ;  /* 0x000000020a00788c */ /* 0x000fe4000bf26070 */
[----:B------:R-:W-:-:S04]  /*01f0*/  UISETP.EQ.AND UP0, UPT, UR6, URZ, UP0 ;  /* 0x0000003f0600728c */ /* 0x000fc80008702270 */
[----:B------:R-:W-:-:S04]  /*0200*/  USEL UR42, URZ, 0x1, !UP0 ;  /* 0x000000013f2a7887 */ /* 0x000fc8000c000000 */
[----:B------:R-:W-:Y:S01]  /*0210*/  USEL UR42, UR42, 0x2, UP1 ;  /* 0x000000022a2a7887 */ /* 0x000fe20008800000 */
[----:B0-----:R-:W-:-:S13]  /*0220*/  ISETP.NE.AND P0, PT, R2, RZ, PT ;  /* 0x000000ff0200720c */ /* 0x001fda0003f05270 */
[----:B------:R-:W-:Y:S05]  /*0230*/  @P0 BRA `(.L_x_2) ;  /* 0x0000000000580947 */ /* 0x000fea0003800000 */
[----:B------:R-:W0:Y:S01]  /*0240*/  S2UR UR9, SR_CgaCtaId ;  /* 0x00000000000979c3 */ /* 0x000e220000008800 */
[----:B------:R-:W-:Y:S01]  /*0250*/  UMOV UR4, 0x400 ;  /* 0x0000040000047882 */ /* 0x000fe20000000000 */
[----:B------:R-:W-:Y:S01]  /*0260*/  UMOV UR5, 0x1 ;  /* 0x0000000100057882 */ /* 0x000fe20000000000 */
[----:B------:R-:W-:Y:S01]  /*0270*/  UMOV UR6, 0x100 ;  /* 0x0000010000067882 */ /* 0x000fe20000000000 */
[----:B------:R-:W-:Y:S01]  /*0280*/  ELECT P0, URZ, PT ;  /* 0x00000000003f782f */ /* 0x000fe20003800000 */
[----:B------:R-:W-:-:S04]  /*0290*/  UIADD3 UR6, -UR6, 0x100000, URZ ;  /* 0x0010000006067890 */ /* 0x000fc8000fffe13f */
[----:B------:R-:W-:Y:S02]  /*02a0*/  USHF.L.U32 UR7, UR6, 0xb, URZ ;  /* 0x0000000b06077899 */ /* 0x000fe4000800063f */
[----:B------:R-:W-:Y:S02]  /*02b0*/  USHF.L.U32 UR6, UR6, 0x1, URZ ;  /* 0x0000000106067899 */ /* 0x000fe4000800063f */
[----:B0-----:R-:W-:Y:S02]  /*02c0*/  ULEA UR9, UR9, UR4, 0x18 ;  /* 0x0000000409097291 */ /* 0x001fe4000f8ec03f */
[----:B------:R-:W-:-:S04]  /*02d0*/  UIADD3 UR4, -UR5, 0x100000, URZ ;  /* 0x0010000005047890 */ /* 0x000fc8000fffe13f */
[----:B------:R-:W-:Y:S02]  /*02e0*/  USHF.L.U32 UR5, UR4, 0xb, URZ ;  /* 0x0000000b04057899 */ /* 0x000fe4000800063f */
[----:B------:R-:W-:Y:S01]  /*02f0*/  USHF.L.U32 UR4, UR4, 0x1, URZ ;  /* 0x0000000104047899 */ /* 0x000fe2000800063f */
[----:B------:R-:W0:Y:S11]  /*0300*/  FENCE.VIEW.ASYNC.S ;  /* 0x00000000000073c6 */ /* 0x000e360000000000 */
[----:B0-----:R0:W1:Y:S01]  /*0310*/  SYNCS.EXCH.64 URZ, [UR9], UR4 ;  /* 0x00000004093f75b2 */ /* 0x0010620008000100 */
[----:B------:R0:W2:Y:S01]  /*0320*/  SYNCS.EXCH.64 URZ, [UR9+0x20], UR6 ;  /* 0x00002006093f75b2 */ /* 0x0000a20008000100 */
[----:B------:R0:W3:Y:S01]  /*0330*/  SYNCS.EXCH.64 URZ, [UR9+0x8], UR4 ;  /* 0x00000804093f75b2 */ /* 0x0000e20008000100 */
[----:B------:R0:W4:Y:S01]  /*0340*/  SYNCS.EXCH.64 URZ, [UR9+0x28], UR6 ;  /* 0x00002806093f75b2 */ /* 0x0001220008000100 */
[----:B------:R0:W0:Y:S01]  /*0350*/  SYNCS.EXCH.64 URZ, [UR9+0x10], UR4 ;  /* 0x00001004093f75b2 */ /* 0x0000220008000100 */
[----:B------:R0:W0:Y:S01]  /*0360*/  SYNCS.EXCH.64 URZ, [UR9+0x30], UR6 ;  /* 0x00003006093f75b2 */ /* 0x0000220008000100 */
[----:B------:R0:W0:Y:S01]  /*0370*/  SYNCS.EXCH.64 URZ, [UR9+0x18], UR4 ;  /* 0x00001804093f75b2 */ /* 0x0000220008000100 */
[----:B------:R0:W0:Y:S01]  /*0380*/  SYNCS.EXCH.64 URZ, [UR9+0x38], UR6 ;  /* 0x00003806093f75b2 */ /* 0x0000220008000100 */
[----:B------:R-:W-:Y:S01]  /*0390*/  NOP ;  /* 0x0000000000007918 */ /* 0x000fe20000000000 */
.L_x_2:
[----:B------:R-:W5:Y:S01]  /*03a0*/  SHFL.IDX PT, R0, R0, RZ, 0x1f ;  /* 0x00001fff00007589 */ /* 0x000f6200000e0000 */
[----:B------:R-:W1:Y:S01]  /*03b0*/  LDC R2, c[0x0][0x65c] ;  /* 0x00019700ff027b82 */ /* 0x000e620000000800 */
[----:B------:R-:W-:Y:S01]  /*03c0*/  ELECT P0, URZ, PT ;  /* 0x00000000003f782f */ /* 0x000fe20003800000 */
[----:B------:R-:W-:Y:S01]  /*03d0*/  NOP ;  /* 0x0000000000007918 */ /* 0x000fe20000000000 */
[----:B------:R-:W2:Y:S01]  /*03e0*/  S2R R4, SR_CTAID.X ;  /* 0x0000000000047919 */ /* 0x000ea20000002500 */
[----:B0-----:R-:W-:Y:S01]  /*03f0*/  UMOV UR4, 0x20 ;  /* 0x0000002000047882 */ /* 0x001fe20000000000 */
[----:B------:R-:W-:Y:S01]  /*0400*/  IMAD.MOV.U32 R5, RZ, RZ, RZ ;  /* 0x000000ffff057224 */ /* 0x000fe200078e00ff */
[----:B------:R-:W-:Y:S01]  /*0410*/  NOP ;  /* 0x0000000000007918 */ /* 0x000fe20000000000 */
[----:B-----5:R-:W-:Y:S02]  /*0420*/  ISETP.NE.OR P0, PT, R0, RZ, !P0 ;  /* 0x000000ff0000720c */ /* 0x020fe40004705670 */
[----:B-1----:R-:W-:Y:S01]  /*0430*/  ISETP.NE.AND P2, PT, R2, 0x1, PT ;  /* 0x000000010200780c */ /* 0x002fe20003f45270 */
[----:B------:R-:W0:Y:S03]  /*0440*/  S2R R0, SR_CTAID.Y ;  /* 0x0000000000007919 */ /* 0x000e260000002600 */
[----:B------:R-:W-:-:S07]  /*0450*/  P2R R3, PR, RZ, 0x4 ;  /* 0x00000004ff037803 */ /* 0x000fce0000000000 */
[----:B------:R-:W-:Y:S01]  /*0460*/  VOTEU.ALL UP0, P0 ;  /* 0x00000000003f7886 */ /* 0x000fe20000000000 */
[----:B------:R-:W-:Y:S01]  /*0470*/  VOTEU.ALL UP1, P0 ;  /* 0x00000000003f7886 */ /* 0x000fe20000020000 */
[----:B------:R-:W2:Y:S01]  /*0480*/  @P2 LDC R17, c[0x0][0x10] ;  /* 0x00000400ff112b82 */ /* 0x000ea20000000800 */
[----:B------:R-:W-:Y:S02]  /*0490*/  @P2 IMAD.MOV.U32 R7, RZ, RZ, RZ ;  /* 0x000000ffff072224 */ /* 0x000fe400078e00ff */
[----:B------:R-:W-:Y:S01]  /*04a0*/  @!UP0 UMOV UR6, 0x400 ;  /* 0x0000040000068882 */ /* 0x000fe20000000000 */
[----:B------:R-:W-:-:S04]  /*04b0*/  @!UP0 UIADD3 UR4, -UR4, 0x100000, URZ ;  /* 0x0010000004048890 */ /* 0x000fc8000fffe13f */
[----:B------:R-:W-:Y:S02]  /*04c0*/  @!UP0 USHF.L.U32 UR5, UR4, 0xb, URZ ;  /* 0x0000000b04058899 */ /* 0x000fe4000800063f */
[----:B------:R-:W-:Y:S01]  /*04d0*/  @!UP0 USHF.L.U32 UR4, UR4, 0x1, URZ ;  /* 0x0000000104048899 */ /* 0x000fe2000800063f */
[----:B------:R-:W-:Y:S01]  /*04e0*/  @P2 IMAD.MOV.U32 R9, RZ, RZ, RZ ;  /* 0x000000ffff092224 */ /* 0x000fe200078e00ff */
[----:B------:R-:W1:Y:S08]  /*04f0*/  @!UP0 S2UR UR7, SR_CgaCtaId ;  /* 0x00000000000789c3 */ /* 0x000e700000008800 */
[----:B------:R-:W5:Y:S01]  /*0500*/  @!P2 LDC R3, c[0x0][0xc] ;  /* 0x00000300ff03ab82 */ /* 0x000f620000000800 */
[----:B0-----:R-:W-:-:S04]  /*0510*/  @P2 IMAD.MOV.U32 R6, RZ, RZ, R0 ;  /* 0x000000ffff062224 */ /* 0x001fc800078e0000 */
[----:B--2---:R-:W-:-:S04]  /*0520*/  @P2 IMAD.WIDE.U32 R16, R4, R17, R6 ;  /* 0x0000001104102225 */ /* 0x004fc800078e0006 */
[----:B------:R-:W-:Y:S01]  /*0530*/  @P2 IMAD.IADD R17, R17, 0x1, R9 ;  /* 0x0000000111112824 */ /* 0x000fe200078e0209 */
[----:B-1----:R-:W-:Y:S01]  /*0540*/  @!UP0 ULEA UR6, UR7, UR6, 0x18 ;  /* 0x0000000607068291 */ /* 0x002fe2000f8ec03f */
[----:B------:R-:W-:Y:S01]  /*0550*/  VOTEU.ALL UP0, P0 ;  /* 0x00000000003f7886 */ /* 0x000fe20000000000 */
[----:B-----5:R-:W-:Y:S01]  /*0560*/  @!P2 IMAD.WIDE.U32 R6, R3, R0, R4 ;  /* 0x000000000306a225 */ /* 0x020fe200078e0004 */
[----:B------:R-:W0:Y:S09]  /*0570*/  FENCE.VIEW.ASYNC.S ;  /* 0x00000000000073c6 */ /* 0x000e320000000000 */
[----:B0-----:R0:W3:Y:S01]  /*0580*/  @!UP0 SYNCS.EXCH.64 URZ, [UR6+0x50], UR4 ;  /* 0x00005004063f85b2 */ /* 0x0010e20008000100 */
[----:B------:R-:W-:-:S02]  /*0590*/  @!P2 IMAD.MOV.U32 R16, RZ, RZ, R6 ;  /* 0x000000ffff10a224 */ /* 0x000fc400078e0006 */
[----:B------:R-:W-:Y:S01]  /*05a0*/  @!P2 IMAD.MOV.U32 R17, RZ, RZ, R7 ;  /* 0x000000ffff11a224 */ /* 0x000fe200078e0007 */
[----:B------:R0:W3:Y:S01]  /*05b0*/  @!UP1 SYNCS.EXCH.64 URZ, [UR6+0x58], UR4 ;  /* 0x00005804063f95b2 */ /* 0x0000e20008000100 */
[----:B------:R-:W-:Y:S01]  /*05c0*/  NOP ;  /* 0x0000000000007918 */ /* 0x000fe20000000000 */
[----:B---34-:R-:W-:Y:S06]  /*05d0*/  BAR.SYNC.DEFER_BLOCKING 0x0 ;  /* 0x0000000000007b1d */ /* 0x018fec0000010000 */
[----:B------:R-:W-:Y:S05]  /*05e0*/  @!P1 BRA `(.L_x_3) ;  /* 0x000000dc00a49947 */ /* 0x000fea0003800000 */
[----:B------:R-:W-:-:S06]  /*05f0*/  UISETP.GT.U32.AND UP0, UPT, UR10, 0x1, UPT ;  /* 0x000000010a00788c */ /* 0x000fcc000bf04070 */
[----:B------:R-:W-:-:S13]  /*0600*/  PLOP3.LUT P0, PT, PT, PT, UP0, 0x80, 0x0 ;  /* 0x000000000000781c */ /* 0x000fda0003f0f008 */
[----:B0-----:R-:W-:Y:S05]  /*0610*/  @P0 EXIT ;  /* 0x000000000000094d */ /* 0x001fea0003800000 */
[----:B------:R-:W-:Y:S01]  /*0620*/  ULDC.64 UR4, c[0x0][0x650] ;  /* 0x0001940000047ab9 */ /* 0x000fe20000000a00 */
[----:B------:R-:W-:Y:S01]  /*0630*/  PRMT R3, RZ, 0x7610, R3 ;  /* 0x00007610ff037816 */ /* 0x000fe20000000003 */
[----:B------:R-:W-:Y:S01]  /*0640*/  IMAD.MOV.U32 R152, RZ, RZ, -0x1 ;  /* 0xffffffffff987424 */ /* 0x000fe200078e00ff */
[----:B------:R-:W-:Y:S01]  /*0650*/  ISETP.GE.U32.AND P0, PT, R16, UR4, PT ;  /* 0x0000000410007c0c */ /* 0x000fe2000bf06070 */
[----:B------:R-:W-:Y:S02]  /*0660*/  IMAD.MOV.U32 R23, RZ, RZ, -0x1 ;  /* 0xffffffffff177424 */ /* 0x000fe400078e00ff */
[----:B------:R-:W-:Y:S01]  /*0670*/  IMAD.MOV.U32 R22, RZ, RZ, -0x1 ;  /* 0xffffffffff167424 */ /* 0x000fe200078e00ff */
[----:B------:R-:W-:-:S13]  /*0680*/  ISETP.GE.U32.AND.EX P0, PT, R17, UR5, PT, P0 ;  /* 0x0000000511007c0c */ /* 0x000fda000bf06100 */
[----:B------:R-:W-:Y:S05]  /*0690*/  @P0 BRA `(.L_x_4) ;  /* 0x0000000400580947 */ /* 0x000fea0003800000 */
[----:B------:R-:W0:Y:S01]  /*06a0*/  LDC.64 R14, c[0x0][0x628] ;  /* 0x00018a00ff0e7b82 */ /* 0x000e220000000a00 */
[----:B------:R-:W-:Y:S02]  /*06b0*/  IMAD.MOV.U32 R6, RZ, RZ, R16 ;  /* 0x000000ffff067224 */ /* 0x000fe400078e0010 */
[----:B------:R-:W-:-:S05]  /*06c0*/  IMAD.MOV.U32 R7, RZ, RZ, R17 ;  /* 0x000000ffff077224 */ /* 0x000fca00078e0011 */
[----:B------:R-:W1:Y:S08]  /*06d0*/  LDC R12, c[0x0][0x630] ;  /* 0x00018c00ff0c7b82 */ /* 0x000e700000000800 */
[----:B------:R-:W2:Y:S01]  /*06e0*/  LDC.64 R20, c[0x0][0x620] ;  /* 0x00018800ff147b82 */ /* 0x000ea20000000a00 */
[----:B0-----:R-:W-:-:S04]  /*06f0*/  ISETP.NE.U32.AND P0, PT, R14, RZ, PT ;  /* 0x000000ff0e00720c */ /* 0x001fc80003f05070 */
[----:B------:R-:W-:-:S13]  /*0700*/  ISETP.NE.AND.EX P0, PT, R15, RZ, PT, P0 ;  /* 0x000000ff0f00720c */ /* 0x000fda0003f05300 */
[----:B-12---:R-:W-:Y:S05]  /*0710*/  @!P0 BRA `(.L_x_5) ;  /* 0x0000000000288947 */ /* 0x006fea0003800000 */
[----:B------:R-:W0:Y:S02]  /*0720*/  LDC R3, c[0x0][0x634] ;  /* 0x00018d00ff037b82 */ /* 0x000e240000000800 */
[----:B0-----:R-:W-:-:S05]  /*0730*/  IADD3 R3, P0, R16, R3, RZ ;  /* 0x0000000310037210 */ /* 0x001fca0007f1e0ff */
[----:B------:R-:W-:-:S04]  /*0740*/  IMAD.X R13, RZ, RZ, R17, P0 ;  /* 0x000000ffff0d7224 */ /* 0x000fc800000e0611 */
[----:B------:R-:W-:-:S04]  /*0750*/  IMAD.WIDE.U32 R6, R13, R14, RZ ;  /* 0x0000000e0d067225 */ /* 0x000fc800078e00ff */
[----:B------:R-:W-:-:S04]  /*0760*/  IMAD.WIDE.U32 R8, P0, R3, R15, R6 ;  /* 0x0000000f03087225 */ /* 0x000fc80007800006 */
[----:B------:R-:W-:-:S04]  /*0770*/  IMAD.WIDE.U32 R6, R3, R14, RZ ;  /* 0x0000000e03067225 */ /* 0x000fc800078e00ff */
[----:B------:R-:W-:Y:S01]  /*0780*/  IMAD.X R11, RZ, RZ, RZ, P0 ;  /* 0x000000ffff0b7224 */ /* 0x000fe200000e06ff */
[----:B------:R-:W-:Y:S01]  /*0790*/  IADD3 RZ, P0, R7, R8, RZ ;  /* 0x0000000807ff7210 */ /* 0x000fe20007f1e0ff */
[----:B------:R-:W-:-:S04]  /*07a0*/  IMAD.MOV.U32 R10, RZ, RZ, R9 ;  /* 0x000000ffff0a7224 */ /* 0x000fc800078e0009 */
[----:B------:R-:W-:-:S08]  /*07b0*/  IMAD.WIDE.U32.X R6, R13, R15, R10, P0 ;  /* 0x0000000f0d067225 */ /* 0x000fd000000e040a */
.L_x_5:
[-CC-:B------:R-:W-:Y:S01]  /*07c0*/  SHF.R.U64 R24, R6, R12.reuse, R7.reuse ;  /* 0x0000000c06187219 */ /* 0x180fe20000001207 */
[----:B------:R-:W0:Y:S01]  /*07d0*/  LDC R10, c[0x0][0x618] ;  /* 0x00018600ff0a7b82 */ /* 0x000e220000000800 */
[----:B------:R-:W-:Y:S01]  /*07e0*/  SHF.R.U32.HI R5, RZ, R12, R7 ;  /* 0x0000000cff057219 */ /* 0x000fe20000011607 */
[----:B------:R-:W-:Y:S01]  /*07f0*/  ULDC UR4, c[0x0][0x150] ;  /* 0x0000540000047ab9 */ /* 0x000fe20000000800 */
[----:B------:R-:W-:Y:S02]  /*0800*/  IADD3 R9, P0, RZ, -R24, RZ ;  /* 0x80000018ff097210 */ /* 0x000fe40007f1e0ff */
[----:B------:R-:W-:-:S03]  /*0810*/  I2FP.F32.U32 R3, R4 ;  /* 0x0000000400037245 */ /* 0x000fc60000201000 */
[----:B------:R-:W1:Y:S01]  /*0820*/  LDC.64 R22, c[0x0][0x640] ;  /* 0x00019000ff167b82 */ /* 0x000e620000000a00 */
[----:B------:R-:W-:Y:S02]  /*0830*/  IMAD.X R11, RZ, RZ, ~R5, P0 ;  /* 0x000000ffff0b7224 */ /* 0x000fe400000e0e05 */
[----:B------:R-:W-:Y:S01]  /*0840*/  FMUL R3, R3, UR4 ;  /* 0x0000000403037c20 */ /* 0x000fe20008400000 */
[----:B------:R-:W-:Y:S01]  /*0850*/  IMAD.WIDE.U32 R6, R9, R20, R16 ;  /* 0x0000001409067225 */ /* 0x000fe200078e0010 */
[----:B------:R-:W-:-:S03]  /*0860*/  ULDC UR4, c[0x0][0x154] ;  /* 0x0000550000047ab9 */ /* 0x000fc60000000800 */
[----:B------:R-:W-:Y:S01]  /*0870*/  IMAD R8, R11, R20, RZ ;  /* 0x000000140b087224 */ /* 0x000fe200078e02ff */
[----:B------:R-:W2:Y:S01]  /*0880*/  LDC R5, c[0x0][0x144] ;  /* 0x00005100ff057b82 */ /* 0x000ea20000000800 */
[----:B------:R-:W3:Y:S02]  /*0890*/  F2I.U32.TRUNC.NTZ R3, R3 ;  /* 0x0000000300037305 */ /* 0x000ee4000020f000 */
[----:B------:R-:W-:-:S04]  /*08a0*/  IMAD R9, R9, R21, R8 ;  /* 0x0000001509097224 */ /* 0x000fc800078e0208 */
[----:B------:R-:W-:Y:S01]  /*08b0*/  IMAD.IADD R7, R7, 0x1, R9 ;  /* 0x0000000107077824 */ /* 0x000fe200078e0209 */
[----:B------:R-:W4:Y:S01]  /*08c0*/  LDC R12, c[0x0][0x608] ;  /* 0x00018200ff0c7b82 */ /* 0x000f220000000800 */
[----:B------:R-:W-:-:S03]  /*08d0*/  IMAD.MOV.U32 R9, RZ, RZ, -0x1 ;  /* 0xffffffffff097424 */ /* 0x000fc600078e00ff */
[----:B0-----:R-:W-:Y:S02]  /*08e0*/  SHF.R.U64 R14, R6, R10, R7 ;  /* 0x0000000a060e7219 */ /* 0x001fe40000001207 */
[----:B------:R-:W-:Y:S02]  /*08f0*/  I2FP.F32.U32 R6, R0 ;  /* 0x0000000000067245 */ /* 0x000fe40000201000 */
[----:B------:R-:W0:Y:S01]  /*0900*/  LDC R20, c[0x0][0x658] ;  /* 0x00019600ff147b82 */ /* 0x000e220000000800 */
[----:B-1----:R-:W-:Y:S01]  /*0910*/  ISETP.NE.U32.AND P0, PT, R22, RZ, PT ;  /* 0x000000ff1600720c */ /* 0x002fe20003f05070 */
[----:B---3--:R-:W-:Y:S01]  /*0920*/  IMAD.MOV R8, RZ, RZ, -R3 ;  /* 0x000000ffff087224 */ /* 0x008fe200078e0a03 */
[----:B------:R-:W-:Y:S01]  /*0930*/  SHF.R.U32.HI R7, RZ, R10, R7 ;  /* 0x0000000aff077219 */ /* 0x000fe20000011607 */
[----:B------:R-:W-:Y:S01]  /*0940*/  FMUL R6, R6, UR4 ;  /* 0x0000000406067c20 */ /* 0x000fe20008400000 */
[----:B------:R-:W-:-:S03]  /*0950*/  ISETP.NE.AND.EX P0, PT, R23, RZ, PT, P0 ;  /* 0x000000ff1700720c */ /* 0x000fc60003f05300 */
[----:B------:R-:W1:Y:S01]  /*0960*/  LDC R13, c[0x0][0x148] ;  /* 0x00005200ff0d7b82 */ /* 0x000e620000000800 */
[----:B--2---:R-:W-:-:S07]  /*0970*/  IMAD R3, R5, R8, R4 ;  /* 0x0000000805037224 */ /* 0x004fce00078e0204 */
[----:B------:R-:W2:Y:S01]  /*0980*/  LDC R19, c[0x0][0x600] ;  /* 0x00018000ff137b82 */ /* 0x000ea20000000800 */
[-CC-:B----4-:R-:W-:Y:S02]  /*0990*/  SHF.R.U64 R26, R14, R12.reuse, R7.reuse ;  /* 0x0000000c0e1a7219 */ /* 0x190fe40000001207 */
[----:B------:R-:W-:Y:S01]  /*09a0*/  SHF.R.U32.HI R5, RZ, R12, R7 ;  /* 0x0000000cff057219 */ /* 0x000fe20000011607 */
[----:B------:R-:W-:Y:S01]  /*09b0*/  IMAD.MOV.U32 R7, RZ, RZ, 0x1 ;  /* 0x00000001ff077424 */ /* 0x000fe200078e00ff */
[----:B------:R3:W4:Y:S03]  /*09c0*/  F2I.U32.TRUNC.NTZ R12, R6 ;  /* 0x00000006000c7305 */ /* 0x000726000020f000 */
[----:B------:R-:W1:Y:S01]  /*09d0*/  LDC R21, c[0x0][0x648] ;  /* 0x00019200ff157b82 */ /* 0x000e620000000800 */
[-C--:B0-----:R-:W-:Y:S02]  /*09e0*/  SHF.L.U32 R4, R9, R20.reuse, RZ ;  /* 0x0000001409047219 */ /* 0x081fe400000006ff */
[----:B------:R-:W-:-:S02]  /*09f0*/  SHF.R.U64 R28, R26, R20, R5 ;  /* 0x000000141a1c7219 */ /* 0x000fc40000001205 */
[----:B------:R-:W-:Y:S02]  /*0a00*/  LOP3.LUT R11, RZ, R4, RZ, 0x33, !PT ;  /* 0x00000004ff0b7212 */ /* 0x000fe400078e33ff */
[-C--:B------:R-:W-:Y:S01]  /*0a10*/  SHF.R.U32.HI R5, RZ, R20.reuse, R5 ;  /* 0x00000014ff057219 */ /* 0x080fe20000011605 */
[----:B------:R-:W0:Y:S01]  /*0a20*/  LDC R25, c[0x0][0x638] ;  /* 0x00018e00ff197b82 */ /* 0x000e220000000800 */
[----:B------:R-:W-:Y:S01]  /*0a30*/  SHF.L.U32 R10, R7, R20, RZ ;  /* 0x00000014070a7219 */ /* 0x000fe200000006ff */
[----:B------:R-:W-:-:S06]  /*0a40*/  IMAD.MOV.U32 R4, RZ, RZ, R28 ;  /* 0x000000ffff047224 */ /* 0x000fcc00078e001c */
[----:B------:R-:W0:Y:S01]  /*0a50*/  LDC R152, c[0x0][0x610] ;  /* 0x00018400ff987b82 */ /* 0x000e220000000800 */
[----:B---34-:R-:W-:Y:S05]  /*0a60*/  @!P0 BRA `(.L_x_6) ;  /* 0x0000000000288947 */ /* 0x018fea0003800000 */
[----:B------:R-:W3:Y:S02]  /*0a70*/  LDC R9, c[0x0][0x64c] ;  /* 0x00019300ff097b82 */ /* 0x000ee40000000800 */
[----:B---3--:R-:W-:-:S05]  /*0a80*/  IADD3 R9, P0, R28, R9, RZ ;  /* 0x000000091c097210 */ /* 0x008fca0007f1e0ff */
        /* <DEDUP_REMOVED lines=8> */
.L_x_6:
[----:B-1----:R-:W-:Y:S01]  /*0b10*/  SHF.R.U64 R4, R4, R21, R5 ;  /* 0x0000001504047219 */ /* 0x002fe20000001205 */
[----:B--2---:R-:W-:Y:S01]  /*0b20*/  VIADD R5, R19, 0xffffffff ;  /* 0xffffffff13057836 */ /* 0x004fe20000000000 */
[----:B------:R-:W-:Y:S01]  /*0b30*/  LOP3.LUT R11, R26, R11, RZ, 0xc0, !PT ;  /* 0x0000000b1a0b7212 */ /* 0x000fe200078ec0ff */
[----:B------:R-:W-:Y:S02]  /*0b40*/  IMAD.MOV R12, RZ, RZ, -R12 ;  /* 0x000000ffff0c7224 */ /* 0x000fe400078e0a0c */
[----:B------:R-:W-:Y:S01]  /*0b50*/  IMAD.MOV R6, RZ, RZ, -R4 ;  /* 0x000000ffff067224 */ /* 0x000fe200078e0a04 */
[----:B------:R-:W-:Y:S01]  /*0b60*/  LOP3.LUT R5, R14, R5, RZ, 0xc0, !PT ;  /* 0x000000050e057212 */ /* 0x000fe200078ec0ff */
[----:B------:R-:W-:Y:S02]  /*0b70*/  @P2 IMAD R3, R13, R12, R0 ;  /* 0x0000000c0d032224 */ /* 0x000fe400078e0200 */
[----:B------:R-:W-:Y:S02]  /*0b80*/  IMAD R10, R10, R4, R11 ;  /* 0x000000040a0a7224 */ /* 0x000fe400078e020b */
[----:B0-----:R-:W-:-:S02]  /*0b90*/  IMAD R0, R6, R25, R28 ;  /* 0x0000001906007224 */ /* 0x001fc400078e021c */
[----:B------:R-:W-:Y:S02]  /*0ba0*/  IMAD R152, R10, R152, R3 ;  /* 0x000000980a987224 */ /* 0x000fe400078e0203 */
[----:B------:R-:W-:Y:S02]  /*0bb0*/  IMAD R5, R0, R19, R5 ;  /* 0x0000001300057224 */ /* 0x000fe400078e0205 */
[----:B------:R-:W-:Y:S02]  /*0bc0*/  IMAD.MOV.U32 R3, RZ, RZ, 0x1 ;  /* 0x00000001ff037424 */ /* 0x000fe400078e00ff */
[----:B------:R-:W-:Y:S01]  /*0bd0*/  IMAD.MOV.U32 R22, RZ, RZ, R24 ;  /* 0x000000ffff167224 */ /* 0x000fe200078e0018 */
[----:B------:R-:W-:Y:S02]  /*0be0*/  SEL R23, R5, R152, !P2 ;  /* 0x0000009805177207 */ /* 0x000fe40005000000 */
[----:B------:R-:W-:-:S07]  /*0bf0*/  SEL R152, R152, R5, !P2 ;  /* 0x0000000598987207 */ /* 0x000fce0005000000 */
.L_x_4:
[----:B------:R-:W-:-:S08]  /*0c00*/  NOP ;  /* 0x0000000000007918 */ /* 0x000fd00000000000 */
[----:B------:R-:W0:Y:S02]  /*0c10*/  USETMAXREG.TRY_ALLOC.CTAPOOL UP0, 0xe8 ;  /* 0x000000e8000079c8 */ /* 0x000e240008000600 */
[----:B0-----:R-:W-:-:S13]  /*0c20*/  PLOP3.LUT P0, PT, PT, PT, UP0, 0x80, 0x0 ;  /* 0x000000000000781c */ /* 0x001fda0003f0f008 */
[----:B------:R-:W-:Y:S05]  /*0c30*/  @!P0 BRA `(.L_x_4) ;  /* 0xfffffffc00f08947 */ /* 0x000fea000383ffff */
[----:B------:R-:W-:Y:S01]  /*0c40*/  ULDC.64 UR4, c[0x0][0x598] ;  /* 0x0001660000047ab9 */ /* 0x000fe20000000a00 */
[----:B------:R-:W-:Y:S01]  /*0c50*/  ULDC.64 UR36, c[0x0][0x208] ;  /* 0x0000820000247ab9 */ /* 0x000fe20000000a00 */
[----:B------:R-:W-:-:S04]  /*0c60*/  ISETP.NE.U32.AND P0, PT, RZ, UR4, PT ;  /* 0x00000004ff007c0c */ /* 0x000fc8000bf05070 */
[----:B------:R-:W-:-:S13]  /*0c70*/  ISETP.NE.AND.EX P0, PT, RZ, UR5, PT, P0 ;  /* 0x00000005ff007c0c */ /* 0x000fda000bf05300 */
[----:B------:R-:W-:Y:S05]  /*0c80*/  @!P0 BRA `(.L_x_7) ;  /* 0x00000000001c8947 */ /* 0x000fea0003800000 */
[----:B------:R-:W0:Y:S02]  /*0c90*/  LDC.64 R4, c[0x0][0x598] ;  /* 0x00016600ff047b82 */ /* 0x000e240000000a00 */
[----:B0-----:R-:W2:Y:S02]  /*0ca0*/  LDG.E.64 R4, desc[UR36][R4.64] ;  /* 0x0000002404047981 */ /* 0x001ea4000c1e1b00 */
[----:B--2---:R-:W-:-:S04]  /*0cb0*/  ISETP.NE.U32.AND P0, PT, R4, RZ, PT ;  /* 0x000000ff0400720c */ /* 0x004fc80003f05070 */
[----:B------:R-:W-:-:S13]  /*0cc0*/  ISETP.NE.AND.EX P0, PT, R5, RZ, PT, P0 ;  /* 0x000000ff0500720c */ /* 0x000fda0003f05300 */
[----:B------:R-:W-:Y:S05]  /*0cd0*/  @!P0 BRA `(.L_x_7) ;  /* 0x0000000000088947 */ /* 0x000fea0003800000 */
[----:B------:R0:W5:Y:S01]  /*0ce0*/  LD.E R153, desc[UR36][R4.64] ;  /* 0x0000002404997980 */ /* 0x000162000c101900 */
[----:B------:R-:W-:Y:S05]  /*0cf0*/  BRA `(.L_x_8) ;  /* 0x0000000000247947 */ /* 0x000fea0003800000 */
.L_x_7:
[----:B------:R-:W-:Y:S02]  /*0d00*/  ULDC.64 UR4, c[0x0][0x588] ;  /* 0x0001620000047ab9 */ /* 0x000fe40000000a00 */
[----:B------:R-:W-:-:S04]  /*0d10*/  ISETP.NE.U32.AND P0, PT, RZ, UR4, PT ;  /* 0x00000004ff007c0c */ /* 0x000fc8000bf05070 */
[----:B------:R-:W-:-:S13]  /*0d20*/  ISETP.NE.AND.EX P0, PT, RZ, UR5, PT, P0 ;  /* 0x00000005ff007c0c */ /* 0x000fda000bf05300 */
[----:B------:R-:W-:Y:S05]  /*0d30*/  @!P0 BRA `(.L_x_9) ;  /* 0x00000000000c8947 */ /* 0x000fea0003800000 */
[----:B------:R-:W0:Y:S02]  /*0d40*/  LDC.64 R4, c[0x0][0x588] ;  /* 0x00016200ff047b82 */ /* 0x000e240000000a00 */
[----:B0-----:R1:W5:Y:S01]  /*0d50*/  LDG.E R153, desc[UR36][R4.64] ;  /* 0x0000002404997981 */ /* 0x001362000c1e1900 */
[----:B------:R-:W-:Y:S05]  /*0d60*/  BRA `(.L_x_8) ;  /* 0x0000000000087947 */ /* 0x000fea0003800000 */
.L_x_9:
[----:B------:R-:W-:Y:S02]  /*0d70*/  ULDC UR4, c[0x0][0x580] ;  /* 0x0001600000047ab9 */ /* 0x000fe40000000800 */
[----:B------:R-:W-:-:S07]  /*0d80*/  IMAD.U32 R153, RZ, RZ, UR4 ;  /* 0x00000004ff997e24 */ /* 0x000fce000f8e00ff */
.L_x_8:
[----:B------:R-:W-:Y:S02]  /*0d90*/  ULDC.64 UR4, c[0x0][0x5a0] ;  /* 0x0001680000047ab9 */ /* 0x000fe40000000a00 */
[----:B------:R-:W-:-:S04]  /*0da0*/  ISETP.NE.U32.AND P0, PT, RZ, UR4, PT ;  /* 0x00000004ff007c0c */ /* 0x000fc8000bf05070 */
[----:B------:R-:W-:-:S13]  /*0db0*/  ISETP.NE.AND.EX P0, PT, RZ, UR5, PT, P0 ;  /* 0x00000005ff007c0c */ /* 0x000fda000bf05300 */
[----:B------:R-:W-:Y:S05]  /*0dc0*/  @!P0 BRA `(.L_x_10) ;  /* 0x00000000001c8947 */ /* 0x000fea0003800000 */
[----:B01----:R-:W0:Y:S02]  /*0dd0*/  LDC.64 R4, c[0x0][0x5a0] ;  /* 0x00016800ff047b82 */ /* 0x003e240000000a00 */
[----:B0-----:R-:W2:Y:S02]  /*0de0*/  LDG.E.64 R4, desc[UR36][R4.64] ;  /* 0x0000002404047981 */ /* 0x001ea4000c1e1b00 */
[----:B--2---:R-:W-:-:S04]  /*0df0*/  ISETP.NE.U32.AND P0, PT, R4, RZ, PT ;  /* 0x000000ff0400720c */ /* 0x004fc80003f05070 */
[----:B------:R-:W-:-:S13]  /*0e00*/  ISETP.NE.AND.EX P0, PT, R5, RZ, PT, P0 ;  /* 0x000000ff0500720c */ /* 0x000fda0003f05300 */
[----:B------:R-:W-:Y:S05]  /*0e10*/  @!P0 BRA `(.L_x_10) ;  /* 0x0000000000088947 */ /* 0x000fea0003800000 */
[----:B------:R0:W5:Y:S01]  /*0e20*/  LD.E R154, desc[UR36][R4.64] ;  /* 0x00000024049a7980 */ /* 0x000162000c101900 */
[----:B------:R-:W-:Y:S05]  /*0e30*/  BRA `(.L_x_11) ;  /* 0x0000000000247947 */ /* 0x000fea0003800000 */
.L_x_10:
[----:B------:R-:W-:Y:S02]  /*0e40*/  ULDC.64 UR4, c[0x0][0x590] ;  /* 0x0001640000047ab9 */ /* 0x000fe40000000a00 */
[----:B------:R-:W-:-:S04]  /*0e50*/  ISETP.NE.U32.AND P0, PT, RZ, UR4, PT ;  /* 0x00000004ff007c0c */ /* 0x000fc8000bf05070 */
[----:B------:R-:W-:-:S13]  /*0e60*/  ISETP.NE.AND.EX P0, PT, RZ, UR5, PT, P0 ;  /* 0x00000005ff007c0c */ /* 0x000fda000bf05300 */
[----:B------:R-:W-:Y:S05]  /*0e70*/  @!P0 BRA `(.L_x_12) ;  /* 0x00000000000c8947 */ /* 0x000fea0003800000 */
[----:B------:R-:W2:Y:S02]  /*0e80*/  LDC.64 R154, c[0x0][0x590] ;  /* 0x00016400ff9a7b82 */ /* 0x000ea40000000a00 */
[----:B--2---:R2:W5:Y:S01]  /*0e90*/  LDG.E R154, desc[UR36][R154.64] ;  /* 0x000000249a9a7981 */ /* 0x004562000c1e1900 */
[----:B------:R-:W-:Y:S05]  /*0ea0*/  BRA `(.L_x_11) ;  /* 0x0000000000087947 */ /* 0x000fea0003800000 */
.L_x_12:
[----:B------:R-:W-:Y:S02]  /*0eb0*/  ULDC UR4, c[0x0][0x584] ;  /* 0x0001610000047ab9 */ /* 0x000fe40000000800 */
[----:B------:R-:W-:-:S07]  /*0ec0*/  IMAD.U32 R154, RZ, RZ, UR4 ;  /* 0x00000004ff9a7e24 */ /* 0x000fce000f8e00ff */
.L_x_11:
[----:B------:R-:W-:-:S13]  /*0ed0*/  LOP3.LUT P0, RZ, R3, 0xff, RZ, 0xc0, !PT ;  /* 0x000000ff03ff7812 */ /* 0x000fda000780c0ff */
[----:B------:R-:W-:Y:S05]  /*0ee0*/  @!P0 EXIT ;  /* 0x000000000000894d */ /* 0x000fea0003800000 */
[----:B------:R-:W-:Y:S01]  /*0ef0*/  ULDC UR4, c[0x0][0x28c] ;  /* 0x0000a30000047ab9 */ /* 0x000fe20000000800 */
[----:B------:R-:W-:Y:S01]  /*0f00*/  UMOV UR38, URZ ;  /* 0x0000003f00267c82 */ /* 0x000fe20008000000 */
[----:B------:R-:W-:Y:S01]  /*0f10*/  UIADD3 UR4, UR4, 0x7f, URZ ;  /* 0x0000007f04047890 */ /* 0x000fe2000fffe03f */
[----:B------:R-:W-:-:S03]  /*0f20*/  UMOV UR39, URZ ;  /* 0x0000003f00277c82 */ /* 0x000fc60008000000 */
[----:B------:R-:W-:-:S04]  /*0f30*/  USHF.R.S32.HI UR5, URZ, 0x1f, UR4 ;  /* 0x0000001f3f057899 */ /* 0x000fc80008011404 */
[----:B------:R-:W-:-:S04]  /*0f40*/  ULEA.HI UR5, UR5, UR4, URZ, 0x7 ;  /* 0x0000000405057291 */ /* 0x000fc8000f8f383f */
[----:B------:R-:W-:-:S12]  /*0f50*/  USHF.R.S32.HI UR40, URZ, 0x7, UR5 ;  /* 0x000000073f287899 */ /* 0x000fd80008011405 */
.L_x_301:
[----:B---3--:R-:W3:Y:S01]  /*0f60*/  S2R R3, SR_CgaCtaId ;  /* 0x0000000000037919 */ /* 0x008ee20000008800 */
[----:B------:R-:W-:-:S04]  /*0f70*/  MOV R0, 0x400 ;  /* 0x0000040000007802 */ /* 0x000fc80000000f00 */
[----:B---3--:R-:W-:-:S05]  /*0f80*/  LEA R0, R3, R0, 0x18 ;  /* 0x0000000003007211 */ /* 0x008fca00078ec0ff */
[----:B------:R-:W-:-:S05]  /*0f90*/  VIADD R0, R0, 0x800 ;  /* 0x0000080000007836 */ /* 0x000fca0000000000 */
[----:B------:R-:W-:-:S13]  /*0fa0*/  LOP3.LUT P0, RZ, R0, 0x3ff, RZ, 0xc0, !PT ;  /* 0x000003ff00ff7812 */ /* 0x000fda000780c0ff */
[----:B-1--4-:R-:W-:Y:S05]  /*0fb0*/  @!P0 BRA `(.L_x_13) ;  /* 0x0000000000408947 */ /* 0x012fea0003800000 */
[----:B------:R-:W-:Y:S01]  /*0fc0*/  MOV R0, 0x0 ;  /* 0x0000000000007802 */ /* 0x000fe20000000f00 */
[----:B------:R-:W-:Y:S01]  /*0fd0*/  ULDC.64 UR4, c[0x4][0x70] ;  /* 0x01001c0000047ab9 */ /* 0x000fe20000000a00 */
[----:B------:R-:W-:Y:S01]  /*0fe0*/  ULDC.64 UR6, c[0x4][0x8] ;  /* 0x0100020000067ab9 */ /* 0x000fe20000000a00 */
[----:B01----:R-:W-:Y:S01]  /*0ff0*/  IMAD.U32 R4, RZ, RZ, UR4 ;  /* 0x00000004ff047e24 */ /* 0x003fe2000f8e00ff */
[----:B------:R0:W1:Y:S01]  /*1000*/  LDC.64 R14, c[0x4][R0] ;  /* 0x01000000000e7b82 */ /* 0x0000620000000a00 */
[----:B------:R-:W-:Y:S01]  /*1010*/  IMAD.U32 R5, RZ, RZ, UR5 ;  /* 0x00000005ff057e24 */ /* 0x000fe2000f8e00ff */
[----:B------:R-:W-:Y:S01]  /*1020*/  ULDC.64 UR4, c[0x4][0x78] ;  /* 0x01001e0000047ab9 */ /* 0x000fe20000000a00 */
[----:B------:R-:W-:Y:S02]  /*1030*/  IMAD.U32 R10, RZ, RZ, UR6 ;  /* 0x00000006ff0a7e24 */ /* 0x000fe4000f8e00ff */
[----:B------:R-:W-:Y:S02]  /*1040*/  IMAD.U32 R6, RZ, RZ, UR4 ;  /* 0x00000004ff067e24 */ /* 0x000fe4000f8e00ff */
[----:B------:R-:W-:-:S02]  /*1050*/  IMAD.U32 R7, RZ, RZ, UR5 ;  /* 0x00000005ff077e24 */ /* 0x000fc4000f8e00ff */
[----:B------:R-:W-:Y:S02]  /*1060*/  IMAD.U32 R11, RZ, RZ, UR7 ;  /* 0x00000007ff0b7e24 */ /* 0x000fe4000f8e00ff */
[----:B------:R-:W-:Y:S02]  /*1070*/  IMAD.MOV.U32 R8, RZ, RZ, 0x70 ;  /* 0x00000070ff087424 */ /* 0x000fe400078e00ff */
[----:B------:R-:W-:Y:S02]  /*1080*/  IMAD.MOV.U32 R12, RZ, RZ, 0x1 ;  /* 0x00000001ff0c7424 */ /* 0x000fe400078e00ff */
[----:B0-----:R-:W-:-:S07]  /*1090*/  IMAD.MOV.U32 R13, RZ, RZ, RZ ;  /* 0x000000ffff0d7224 */ /* 0x001fce00078e00ff */
[----:B------:R-:W-:-:S07]  /*10a0*/  LEPC R20, `(.L_x_13) ;  /* 0x000000001014794e */ /* 0x000fce0000000000 */
[----:B-12--5:R-:W-:Y:S05]  /*10b0*/  CALL.ABS.NOINC R14 ;  /* 0x000000000e007343 */ /* 0x026fea0003c00000 */
.L_x_13:
[----:B------:R-:W3:Y:S01]  /*10c0*/  S2R R3, SR_CgaCtaId ;  /* 0x0000000000037919 */ /* 0x000ee20000008800 */
[----:B------:R-:W-:-:S04]  /*10d0*/  MOV R0, 0x400 ;  /* 0x0000040000007802 */ /* 0x000fc80000000f00 */
[----:B---3--:R-:W-:-:S05]  /*10e0*/  LEA R0, R3, R0, 0x18 ;  /* 0x0000000003007211 */ /* 0x008fca00078ec0ff */
[----:B------:R-:W-:-:S05]  /*10f0*/  VIADD R28, R0, 0x20800 ;  /* 0x00020800001c7836 */ /* 0x000fca0000000000 */
[----:B------:R-:W-:-:S13]  /*1100*/  LOP3.LUT P0, RZ, R28, 0x3ff, RZ, 0xc0, !PT ;  /* 0x000003ff1cff7812 */ /* 0x000fda000780c0ff */
[----:B------:R-:W-:Y:S05]  /*1110*/  @!P0 BRA `(.L_x_14) ;  /* 0x00000000007c8947 */ /* 0x000fea0003800000 */
        /* <DEDUP_REMOVED lines=16> */
.L_x_15:
[----:B------:R0:W1:Y:S01]  /*1220*/  LDC.64 R14, c[0x4][R19] ;  /* 0x01000000130e7b82 */ /* 0x0000620000000a00 */
[----:B------:R-:W-:Y:S01]  /*1230*/  ULDC.64 UR4, c[0x4][0x70] ;  /* 0x01001c0000047ab9 */ /* 0x000fe20000000a00 */
[----:B------:R-:W-:Y:S01]  /*1240*/  ULDC.64 UR6, c[0x4][0x10] ;  /* 0x0100040000067ab9 */ /* 0x000fe20000000a00 */
[----:B------:R-:W-:Y:S02]  /*1250*/  IMAD.U32 R4, RZ, RZ, UR4 ;  /* 0x00000004ff047e24 */ /* 0x000fe4000f8e00ff */
        /* <DEDUP_REMOVED lines=10> */
[----:B-1----:R-:W-:Y:S05]  /*1300*/  CALL.ABS.NOINC R14 ;  /* 0x000000000e007343 */ /* 0x002fea0003c00000 */
.L_x_14:
[----:B------:R-:W-:Y:S01]  /*1310*/  ULOP3.LUT UR4, UR42, 0x1, URZ, 0xfc, !UPT ;  /* 0x000000012a047892 */ /* 0x000fe2000f8efc3f */
[----:B------:R-:W-:-:S04]  /*1320*/  LOP3.LUT R13, R18, 0x80, RZ, 0xc0, !PT ;  /* 0x00000080120d7812 */ /* 0x000fc800078ec0ff */
[----:B------:R-:W-:Y:S01]  /*1330*/  SHF.R.U32.HI R13, RZ, 0x7, R13 ;  /* 0x00000007ff0d7819 */ /* 0x000fe2000001160d */
[----:B------:R-:W-:Y:S01]  /*1340*/  IMAD.U32 R0, RZ, RZ, UR4 ;  /* 0x00000004ff007e24 */ /* 0x000fe2000f8e00ff */
[----:B------:R-:W-:-:S04]  /*1350*/  UMOV UR4, 0xffffffff ;  /* 0xffffffff00047882 */ /* 0x000fc80000000000 */
[----:B------:R-:W-:Y:S01]  /*1360*/  ISETP.NE.AND P0, PT, R0, 0x3, PT ;  /* 0x000000030000780c */ /* 0x000fe20003f05270 */
[----:B------:R-:W-:-:S12]  /*1370*/  BRA.DIV UR4, `(.L_x_16) ;  /* 0x000000ea04a47947 */ /* 0x000fd8000b800000 */
.L_x_329:
[----:B------:R-:W-:Y:S05]  /*1380*/  @!P0 BRA `(.L_x_17) ;  /* 0x0000000000048947 */ /* 0x000fea0003800000 */
[----:B------:R-:W-:Y:S01]  /*1390*/  BPT.TRAP 0x1 ;  /* 0x000000040000795c */ /* 0x000fe20000300000 */
.L_x_17:
[----:B------:R-:W3:Y:S01]  /*13a0*/  S2UR UR5, SR_CgaCtaId ;  /* 0x00000000000579c3 */ /* 0x000ee20000008800 */
[----:B------:R-:W-:Y:S01]  /*13b0*/  UMOV UR4, 0x400 ;  /* 0x0000040000047882 */ /* 0x000fe20000000000 */
[----:B------:R-:W-:Y:S02]  /*13c0*/  IMAD.U32 R3, RZ, RZ, UR38 ;  /* 0x00000026ff037e24 */ /* 0x000fe4000f8e00ff */
[----:B01----:R-:W-:-:S03]  /*13d0*/  IMAD.U32 R5, RZ, RZ, UR39 ;  /* 0x00000027ff057e24 */ /* 0x003fc6000f8e00ff */
[----:B------:R-:W-:Y:S01]  /*13e0*/  SHF.L.U32 R3, R3, 0x1f, RZ ;  /* 0x0000001f03037819 */ /* 0x000fe200000006ff */
[----:B---3--:R-:W-:-:S06]  /*13f0*/  ULEA UR4, UR5, UR4, 0x18 ;  /* 0x0000000405047291 */ /* 0x008fcc000f8ec03f */
[----:B------:R-:W-:-:S04]  /*1400*/  IMAD.U32 R0, RZ, RZ, UR4 ;  /* 0x00000004ff007e24 */ /* 0x000fc8000f8e00ff */
[----:B------:R-:W-:-:S04]  /*1410*/  IMAD R4, R5, 0x8, R0 ;  /* 0x0000000805047824 */ /* 0x000fc800078e0200 */
[----:B------:R0:W1:Y:S01]  /*1420*/  SYNCS.PHASECHK.TRANS64.TRYWAIT P1, [R4+URZ], R3 ;  /* 0x00000003040075a7 */ /* 0x000062000802017f */
[----:B------:R-:W-:Y:S05]  /*1430*/  @!P0 BRA `(.L_x_18) ;  /* 0x0000000000048947 */ /* 0x000fea0003800000 */
[----:B------:R-:W-:Y:S01]  /*1440*/  BPT.TRAP 0x1 ;  /* 0x000000040000795c */ /* 0x000fe20000300000 */
.L_x_18:
[----:B-1----:R-:W-:Y:S05]  /*1450*/  @P1 BRA `(.L_x_19) ;  /* 0x0000000000081947 */ /* 0x002fea0003800000 */
[----:B------:R-:W1:Y:S02]  /*1460*/  SYNCS.PHASECHK.TRANS64.TRYWAIT P1, [R4+URZ], R3 ;  /* 0x00000003040075a7 */ /* 0x000e64000802017f */
[----:B-1----:R-:W-:Y:S05]  /*1470*/  @!P1 BRA `(.L_x_20) ;  /* 0x000000e800809947 */ /* 0x002fea0003800000 */
.L_x_19:
[----:B------:R-:W-:-:S04]  /*1480*/  UIADD3 UR4, UR39, 0x1, URZ ;  /* 0x0000000127047890 */ /* 0x000fc8000fffe03f */
[----:B------:R-:W-:Y:S02]  /*1490*/  UISETP.NE.AND UP0, UPT, UR4, 0x4, UPT ;  /* 0x000000040400788c */ /* 0x000fe4000bf05270 */
[----:B01----:R-:W-:Y:S02]  /*14a0*/  IMAD.U32 R3, RZ, RZ, UR4 ;  /* 0x00000004ff037e24 */ /* 0x003fe4000f8e00ff */
[----:B------:R-:W-:Y:S02]  /*14b0*/  USEL UR4, URZ, 0x1, UP0 ;  /* 0x000000013f047887 */ /* 0x000fe40008000000 */
[----:B------:R-:W-:Y:S02]  /*14c0*/  PLOP3.LUT P1, PT, PT, PT, UP0, 0x80, 0x0 ;  /* 0x000000000000781c */ /* 0x000fe40003f2f008 */
[----:B------:R-:W-:Y:S02]  /*14d0*/  ULOP3.LUT UR4, UR38, UR4, URZ, 0x3c, !UPT ;  /* 0x0000000426047292 */ /* 0x000fe4000f8e3c3f */
[----:B------:R-:W-:-:S04]  /*14e0*/  SEL R3, R3, RZ, P1 ;  /* 0x000000ff03037207 */ /* 0x000fc80000800000 */
[----:B--2---:R-:W-:Y:S01]  /*14f0*/  IMAD.U32 R155, RZ, RZ, UR4 ;  /* 0x00000004ff9b7e24 */ /* 0x004fe2000f8e00ff */
[----:B------:R-:W-:Y:S06]  /*1500*/  @!P0 BRA `(.L_x_21) ;  /* 0x0000000000048947 */ /* 0x000fec0003800000 */
[----:B------:R-:W-:Y:S01]  /*1510*/  BPT.TRAP 0x1 ;  /* 0x000000040000795c */ /* 0x000fe20000300000 */
.L_x_21:
[C---:B------:R-:W-:Y:S01]  /*1520*/  IMAD.SHL.U32 R7, R18.reuse, 0x200, RZ ;  /* 0x0000020012077824 */ /* 0x040fe200078e00ff */
[C---:B------:R-:W-:Y:S01]  /*1530*/  LOP3.LUT R4, R18.reuse, 0x2, RZ, 0xc0, !PT ;  /* 0x0000000212047812 */ /* 0x040fe200078ec0ff */
[----:B------:R-:W-:Y:S01]  /*1540*/  USHF.L.U32 UR4, UR39, 0xf, URZ ;  /* 0x0000000f27047899 */ /* 0x000fe2000800063f */
[----:B------:R-:W-:Y:S01]  /*1550*/  LOP3.LUT R6, R18, 0xe0, RZ, 0xc0, !PT ;  /* 0x000000e012067812 */ /* 0x000fe200078ec0ff */
[----:B------:R-:W-:Y:S01]  /*1560*/  IMAD.U32 R26, RZ, RZ, UR40 ;  /* 0x00000028ff1a7e24 */ /* 0x000fe2000f8e00ff */
[----:B------:R-:W-:Y:S01]  /*1570*/  LOP3.LUT R7, R7, 0x200, RZ, 0xc0, !PT ;  /* 0x0000020007077812 */ /* 0x000fe200078ec0ff */
[----:B------:R-:W-:Y:S01]  /*1580*/  IMAD.SHL.U32 R4, R4, 0x200, RZ ;  /* 0x0000020004047824 */ /* 0x000fe200078e00ff */
[----:B------:R-:W-:Y:S02]  /*1590*/  SHF.R.U32.HI R5, RZ, 0x2, R18 ;  /* 0x00000002ff057819 */ /* 0x000fe40000011612 */
[----:B------:R-:W-:Y:S01]  /*15a0*/  LEA.HI R6, R6, R7, RZ, 0x1f ;  /* 0x0000000706067211 */ /* 0x000fe200078ff8ff */
[----:B------:R-:W-:Y:S01]  /*15b0*/  IMAD.SHL.U32 R7, R18, 0x40, RZ ;  /* 0x0000004012077824 */ /* 0x000fe200078e00ff */
[----:B------:R-:W-:-:S02]  /*15c0*/  LOP3.LUT R5, R5, 0x7, RZ, 0xc0, !PT ;  /* 0x0000000705057812 */ /* 0x000fc400078ec0ff */
[----:B------:R-:W-:Y:S02]  /*15d0*/  R2P PR, R18, 0x60 ;  /* 0x0000006012007804 */ /* 0x000fe40000000000 */
[----:B------:R-:W-:Y:S01]  /*15e0*/  LOP3.LUT R5, R4, 0xfffffe00, R5, 0xe2, !PT ;  /* 0xfffffe0004057812 */ /* 0x000fe200078ee205 */
[----:B------:R-:W-:Y:S01]  /*15f0*/  IMAD.MOV.U32 R4, RZ, RZ, 0x120 ;  /* 0x00000120ff047424 */ /* 0x000fe200078e00ff */
[----:B------:R-:W-:Y:S01]  /*1600*/  LOP3.LUT R6, R6, 0x40, R7, 0x78, !PT ;  /* 0x0000004006067812 */ /* 0x000fe200078e7807 */
[----:B------:R-:W-:Y:S01]  /*1610*/  IMAD R7, R3, 0x8, R0 ;  /* 0x0000000803077824 */ /* 0x000fe200078e0200 */
[----:B------:R-:W-:Y:S02]  /*1620*/  SHF.L.U32 R8, R155, 0x1f, RZ ;  /* 0x0000001f9b087819 */ /* 0x000fe400000006ff */
[----:B------:R-:W-:Y:S01]  /*1630*/  LOP3.LUT R5, R5, R6, RZ, 0xfc, !PT ;  /* 0x0000000605057212 */ /* 0x000fe200078efcff */
[----:B------:R-:W-:Y:S01]  /*1640*/  IMAD.MOV.U32 R6, RZ, RZ, 0x90 ;  /* 0x00000090ff067424 */ /* 0x000fe200078e00ff */
[----:B------:R-:W-:Y:S01]  /*1650*/  SEL R4, R4, 0xe0, !P6 ;  /* 0x000000e004047807 */ /* 0x000fe20007000000 */
[----:B------:R0:W1:Y:S01]  /*1660*/  SYNCS.PHASECHK.TRANS64.TRYWAIT P1, [R7+URZ], R8 ;  /* 0x00000008070075a7 */ /* 0x000062000802017f */
[----:B------:R-:W-:-:S07]  /*1670*/  LOP3.LUT R9, R5, UR4, RZ, 0xfc, !PT ;  /* 0x0000000405097c12 */ /* 0x000fce000f8efcff */
[----:B------:R-:W-:Y:S05]  /*1680*/  WARPSYNC.ALL ;  /* 0x0000000000007948 */ /* 0x000fea0003800000 */
[----:B------:R-:W-:Y:S01]  /*1690*/  SEL R6, R6, 0x70, !P5 ;  /* 0x0000007006067807 */ /* 0x000fe20006800000 */
[----:B------:R-:W-:Y:S01]  /*16a0*/  IMAD.IADD R9, R0, 0x1, R9 ;  /* 0x0000000100097824 */ /* 0x000fe200078e0209 */
[----:B------:R-:W-:-:S03]  /*16b0*/  ISETP.NE.AND P2, PT, R26, 0x1, PT ;  /* 0x000000011a00780c */ /* 0x000fc60003f45270 */
[C---:B------:R-:W-:Y:S01]  /*16c0*/  IMAD.IADD R11, R9.reuse, 0x1, R6 ;  /* 0x00000001090b7824 */ /* 0x040fe200078e0206 */
[----:B------:R-:W-:Y:S01]  /*16d0*/  LDS.U8 R20, [R9+0x1000] ;  /* 0x0010000009147984 */ /* 0x000fe20000000000 */
[----:B------:R-:W-:-:S03]  /*16e0*/  IMAD.IADD R10, R9, 0x1, R4 ;  /* 0x00000001090a7824 */ /* 0x000fc600078e0204 */
[----:B------:R-:W2:Y:S04]  /*16f0*/  LDS.U8 R25, [R11+0x1000] ;  /* 0x001000000b197984 */ /* 0x000ea80000000000 */
[----:B------:R-:W-:Y:S04]  /*1700*/  LDS.U8 R14, [R9+0x808] ;  /* 0x00080800090e7984 */ /* 0x000fe80000000000 */
[----:B------:R-:W-:Y:S04]  /*1710*/  LDS.U8 R24, [R9+0x1008] ;  /* 0x0010080009187984 */ /* 0x000fe80000000000 */
[----:B------:R-:W3:Y:S04]  /*1720*/  LDS.U8 R19, [R11+0x808] ;  /* 0x000808000b137984 */ /* 0x000ee80000000000 */
[----:B------:R-:W4:Y:S04]  /*1730*/  LDS.U8 R29, [R11+0x1008] ;  /* 0x001008000b1d7984 */ /* 0x000f280000000000 */
[----:B------:R-:W-:Y:S04]  /*1740*/  LDS.U8 R12, [R9+0x800] ;  /* 0x00080000090c7984 */ /* 0x000fe80000000000 */
[----:B------:R-:W0:Y:S04]  /*1750*/  LDS.U8 R13, [R11+0x800] ;  /* 0x000800000b0d7984 */ /* 0x000e280000000000 */
[----:B------:R-:W1:Y:S04]  /*1760*/  LDS.U8 R27, [R10+0x1000] ;  /* 0x001000000a1b7984 */ /* 0x000e680000000000 */
[----:B------:R-:W1:Y:S04]  /*1770*/  LDS.U8 R21, [R10+0x808] ;  /* 0x000808000a157984 */ /* 0x000e680000000000 */
[----:B------:R-:W1:Y:S04]  /*1780*/  LDS.U8 R31, [R10+0x1008] ;  /* 0x001008000a1f7984 */ /* 0x000e680000000000 */
[----:B------:R-:W1:Y:S01]  /*1790*/  LDS.U8 R15, [R10+0x800] ;  /* 0x000800000a0f7984 */ /* 0x000e620000000000 */
[----:B--2---:R-:W-:-:S03]  /*17a0*/  PRMT R20, R25, 0x7604, R20 ;  /* 0x0000760419147816 */ /* 0x004fc60000000014 */
[----:B------:R-:W-:Y:S04]  /*17b0*/  LDS.U8 R33, [R9+0x1800] ;  /* 0x0018000009217984 */ /* 0x000fe80000000000 */
[----:B------:R-:W-:Y:S01]  /*17c0*/  LDS.U8 R35, [R9+0x1808] ;  /* 0x0018080009237984 */ /* 0x000fe20000000000 */
[----:B---3--:R-:W-:-:S03]  /*17d0*/  PRMT R14, R19, 0x7604, R14 ;  /* 0x00007604130e7816 */ /* 0x008fc6000000000e */
[----:B------:R-:W-:Y:S01]  /*17e0*/  LDS.U8 R37, [R9+0x2000] ;  /* 0x0020000009257984 */ /* 0x000fe20000000000 */
[----:B----4-:R-:W-:-:S03]  /*17f0*/  PRMT R24, R29, 0x7604, R24 ;  /* 0x000076041d187816 */ /* 0x010fc60000000018 */
[----:B------:R-:W-:Y:S04]  /*1800*/  LDS.U8 R19, [R9+0x4800] ;  /* 0x0048000009137984 */ /* 0x000fe80000000000 */
[----:B------:R-:W-:Y:S01]  /*1810*/  LDS.U8 R29, [R9+0x5000] ;  /* 0x00500000091d7984 */ /* 0x000fe20000000000 */
[----:B0-----:R-:W-:-:S03]  /*1820*/  PRMT R12, R13, 0x7604, R12 ;  /* 0x000076040d0c7816 */ /* 0x001fc6000000000c */
[----:B------:R-:W-:Y:S01]  /*1830*/  LDS.U8 R39, [R9+0x2008] ;  /* 0x0020080009277984 */ /* 0x000fe20000000000 */
[----:B-1----:R-:W-:-:S03]  /*1840*/  PRMT R20, R27, 0x7054, R20 ;  /* 0x000070541b147816 */ /* 0x002fc60000000014 */
[----:B------:R-:W-:Y:S01]  /*1850*/  LDS.U8 R41, [R9+0x5800] ;  /* 0x0058000009297984 */ /* 0x000fe20000000000 */
[----:B------:R-:W-:-:S03]  /*1860*/  PRMT R14, R21, 0x7054, R14 ;  /* 0x00007054150e7816 */ /* 0x000fc6000000000e */
[----:B------:R-:W-:Y:S01]  /*1870*/  LDS.U8 R43, [R9+0x5808] ;  /* 0x00580800092b7984 */ /* 0x000fe20000000000 */
[----:B------:R-:W-:-:S03]  /*1880*/  PRMT R27, R31, 0x7054, R24 ;  /* 0x000070541f1b7816 */ /* 0x000fc60000000018 */
[----:B------:R-:W-:Y:S01]  /*1890*/  LDS.U8 R21, [R9+0x4808] ;  /* 0x0048080009157984 */ /* 0x000fe20000000000 */
[----:B------:R-:W-:-:S03]  /*18a0*/  PRMT R15, R15, 0x7054, R12 ;  /* 0x000070540f0f7816 */ /* 0x000fc6000000000c */
[----:B------:R-:W-:Y:S01]  /*18b0*/  LDS.U8 R31, [R9+0x5008] ;  /* 0x00500800091f7984 */ /* 0x000fe20000000000 */
[----:B------:R-:W-:-:S03]  /*18c0*/  IMAD.IADD R12, R4, 0x1, R11 ;  /* 0x00000001040c7824 */ /* 0x000fc600078e020b */
[----:B------:R-:W-:Y:S04]  /*18d0*/  LDS.U8 R45, [R9+0x6000] ;  /* 0x00600000092d7984 */ /* 0x000fe80000000000 */
[----:B------:R-:W-:Y:S04]  /*18e0*/  LDS.U8 R47, [R9+0x6008] ;  /* 0x00600800092f7984 */ /* 0x000fe80000000000 */
[----:B------:R-:W0:Y:S04]  /*18f0*/  LDS.U8 R26, [R11+0x4800] ;  /* 0x004800000b1a7984 */ /* 0x000e280000000000 */
[----:B------:R-:W1:Y:S04]  /*1900*/  LDS.U8 R34, [R11+0x4808] ;  /* 0x004808000b227984 */ /* 0x000e680000000000 */
[----:B------:R-:W2:Y:S04]  /*1910*/  LDS.U8 R40, [R11+0x5000] ;  /* 0x005000000b287984 */ /* 0x000ea80000000000 */
[----:B------:R-:W3:Y:S04]  /*1920*/  LDS.U8 R44, [R11+0x5008] ;  /* 0x005008000b2c7984 */ /* 0x000ee80000000000 */
[----:B------:R-:W4:Y:S04]  /*1930*/  LDS.U8 R50, [R11+0x1800] ;  /* 0x001800000b327984 */ /* 0x000f280000000000 */
[----:B------:R-:W4:Y:S04]  /*1940*/  LDS.U8 R54, [R11+0x1808] ;  /* 0x001808000b367984 */ /* 0x000f280000000000 */
[----:B------:R-:W4:Y:S04]  /*1950*/  LDS.U8 R60, [R11+0x2000] ;  /* 0x002000000b3c7984 */ /* 0x000f280000000000 */
[----:B------:R-:W4:Y:S04]  /*1960*/  LDS.U8 R64, [R11+0x2008] ;  /* 0x002008000b407984 */ /* 0x000f280000000000 */
[----:B------:R-:W4:Y:S04]  /*1970*/  LDS.U8 R70, [R11+0x5800] ;  /* 0x005800000b467984 */ /* 0x000f280000000000 */
[----:B------:R-:W4:Y:S04]  /*1980*/  LDS.U8 R74, [R11+0x5808] ;  /* 0x005808000b4a7984 */ /* 0x000f280000000000 */
[----:B------:R-:W4:Y:S01]  /*1990*/  LDS.U8 R80, [R11+0x6000] ;  /* 0x006000000b507984 */ /* 0x000f220000000000 */
[----:B0-----:R-:W-:-:S03]  /*19a0*/  PRMT R19, R26, 0x7604, R19 ;  /* 0x000076041a137816 */ /* 0x001fc60000000013 */
[----:B------:R-:W0:Y:S01]  /*19b0*/  LDS.U8 R84, [R11+0x6008] ;  /* 0x006008000b547984 */ /* 0x000e220000000000 */
[----:B-1----:R-:W-:-:S03]  /*19c0*/  PRMT R21, R34, 0x7604, R21 ;  /* 0x0000760422157816 */ /* 0x002fc60000000015 */
[----:B------:R-:W1:Y:S01]  /*19d0*/  LDS.U8 R32, [R10+0x4800] ;  /* 0x004800000a207984 */ /* 0x000e620000000000 */
[----:B--2---:R-:W-:-:S03]  /*19e0*/  PRMT R29, R40, 0x7604, R29 ;  /* 0x00007604281d7816 */ /* 0x004fc6000000001d */
[----:B------:R-:W2:Y:S01]  /*19f0*/  LDS.U8 R36, [R10+0x4808] ;  /* 0x004808000a247984 */ /* 0x000ea20000000000 */
[----:B---3--:R-:W-:-:S03]  /*1a00*/  PRMT R31, R44, 0x7604, R31 ;  /* 0x000076042c1f7816 */ /* 0x008fc6000000001f */
[----:B------:R-:W3:Y:S01]  /*1a10*/  LDS.U8 R42, [R10+0x5000] ;  /* 0x005000000a2a7984 */ /* 0x000ee20000000000 */
[----:B----4-:R-:W-:-:S03]  /*1a20*/  PRMT R33, R50, 0x7604, R33 ;  /* 0x0000760432217816 */ /* 0x010fc60000000021 */
[----:B------:R-:W4:Y:S01]  /*1a30*/  LDS.U8 R46, [R10+0x5008] ;  /* 0x005008000a2e7984 */ /* 0x000f220000000000 */
[----:B------:R-:W-:-:S03]  /*1a40*/  PRMT R35, R54, 0x7604, R35 ;  /* 0x0000760436237816 */ /* 0x000fc60000000023 */
        /* <DEDUP_REMOVED lines=47> */
[----:B------:R-:W-:Y:S02]  /*1d40*/  PRMT R157, R38, 0x654, R21 ;  /* 0x00000654269d7816 */ /* 0x000fe40000000015 */
[----:B------:R-:W-:Y:S02]  /*1d50*/  PRMT R158, R158, 0x654, R29 ;  /* 0x000006549e9e7816 */ /* 0x000fe4000000001d */
[----:B------:R-:W-:Y:S02]  /*1d60*/  PRMT R159, R48, 0x654, R31 ;  /* 0x00000654309f7816 */ /* 0x000fe4000000001f */
[----:B------:R-:W-:Y:S02]  /*1d70*/  PRMT R160, R160, 0x654, R33 ;  /* 0x00000654a0a07816 */ /* 0x000fe40000000021 */
[----:B0-----:R-:W-:Y:S02]  /*1d80*/  PRMT R161, R58, 0x654, R35 ;  /* 0x000006543aa17816 */ /* 0x001fe40000000023 */
[----:B-1----:R-:W-:-:S02]  /*1d90*/  PRMT R162, R162, 0x654, R37 ;  /* 0x00000654a2a27816 */ /* 0x002fc40000000025 */
[----:B--2---:R-:W-:Y:S02]  /*1da0*/  PRMT R163, R68, 0x654, R39 ;  /* 0x0000065444a37816 */ /* 0x004fe40000000027 */
[----:B---3--:R-:W-:Y:S02]  /*1db0*/  PRMT R164, R164, 0x654, R41 ;  /* 0x00000654a4a47816 */ /* 0x008fe40000000029 */
[----:B----4-:R-:W-:Y:S02]  /*1dc0*/  PRMT R165, R78, 0x654, R43 ;  /* 0x000006544ea57816 */ /* 0x010fe4000000002b */
[----:B------:R-:W-:Y:S02]  /*1dd0*/  PRMT R166, R166, 0x654, R45 ;  /* 0x00000654a6a67816 */ /* 0x000fe4000000002d */
[----:B------:R-:W-:Y:S02]  /*1de0*/  PRMT R167, R88, 0x654, R47 ;  /* 0x0000065458a77816 */ /* 0x000fe4000000002f */
[----:B------:R-:W-:Y:S01]  /*1df0*/  R2UR UR4, R28 ;  /* 0x000000001c0472ca */ /* 0x000fe200000e0000 */
[----:B------:R-:W-:Y:S01]  /*1e00*/  WARPGROUP.ARRIVE ;  /* 0x00000000000079c5 */ /* 0x000fe20000000000 */
[----:B------:R-:W-:-:S02]  /*1e10*/  UMOV UR7, 0x40000040 ;  /* 0x4000004000077882 */ /* 0x000fc40000000000 */
[----:B------:R-:W-:-:S09]  /*1e20*/  UMOV UR11, UR7 ;  /* 0x00000007000b7c82 */ /* 0x000fd20008000000 */
[----:B------:R-:W-:-:S04]  /*1e30*/  USHF.R.U32.HI UR4, URZ, 0x4, UR4 ;  /* 0x000000043f047899 */ /* 0x000fc80008011604 */
[----:B------:R-:W-:-:S04]  /*1e40*/  ULOP3.LUT UR4, UR4, 0x3fff, URZ, 0xc0, !UPT ;  /* 0x00003fff04047892 */ /* 0x000fc8000f8ec03f */
[----:B------:R-:W-:-:S04]  /*1e50*/  ULOP3.LUT UR4, UR4, 0x10000, URZ, 0xfc, !UPT ;  /* 0x0001000004047892 */ /* 0x000fc8000f8efc3f */
[----:B------:R-:W-:-:S04]  /*1e60*/  ULEA UR6, UR39, UR4, 0xa ;  /* 0x0000000427067291 */ /* 0x000fc8000f8e503f */
[----:B------:R-:W-:-:S03]  /*1e70*/  UIADD3 UR8, UR6, 0x2, URZ ;  /* 0x0000000206087890 */ /* 0x000fc6000fffe03f */
[----:B------:R-:W-:Y:S02]  /*1e80*/  UMOV UR10, UR6 ;  /* 0x00000006000a7c82 */ /* 0x000fe40008000000 */
[----:B------:R-:W-:Y:S01]  /*1e90*/  QGMMA.64x128x32.F32.E4M3.E5M2 R88, R24, gdesc[UR4], RZ, !UPT, gsb0 ;  /* 0x01e0000418587df3 */ /* 0x000fe2000c0028ff */
[----:B------:R-:W-:Y:S02]  /*1ea0*/  UMOV UR7, 0x40000040 ;  /* 0x4000004000077882 */ /* 0x000fe40000000000 */
[----:B------:R-:W-:Y:S02]  /*1eb0*/  WARPGROUP.DEPBAR.LE gsb0, 0x0 ;  /* 0x00008000000079c5 */ /* 0x000fe40000010000 */
[----:B------:R-:W-:-:S07]  /*1ec0*/  WARPGROUP.ARRIVE ;  /* 0x00000000000079c5 */ /* 0x000fce0000000000 */
[----:B------:R-:W-:Y:S01]  /*1ed0*/  QGMMA.64x128x32.F32.E4M3.E5M2 R24, R156, gdesc[UR8], RZ, !UPT, gsb0 ;  /* 0x01e000089c187df3 */ /* 0x000fe2000c0028ff */
[----:B------:R-:W-:Y:S01]  /*1ee0*/  UMOV UR10, UR8 ;  /* 0x00000008000a7c82 */ /* 0x000fe20008000000 */
[----:B------:R-:W-:Y:S01]  /*1ef0*/  UMOV UR11, 0x40000040 ;  /* 0x40000040000b7882 */ /* 0x000fe20000000000 */
[----:B------:R-:W-:Y:S02]  /*1f00*/  UIADD3 UR8, UR6, 0x4, URZ ;  /* 0x0000000406087890 */ /* 0x000fe4000fffe03f */
[----:B------:R-:W-:Y:S01]  /*1f10*/  UIADD3 UR6, UR6, 0x6, URZ ;  /* 0x0000000606067890 */ /* 0x000fe2000fffe03f */
[----:B------:R-:W-:Y:S02]  /*1f20*/  WARPGROUP.DEPBAR.LE gsb0, 0x0 ;  /* 0x00008000000079c5 */ /* 0x000fe40000010000 */
[----:B------:R-:W-:-:S06]  /*1f30*/  WARPGROUP.ARRIVE ;  /* 0x00000000000079c5 */ /* 0x000fcc0000000000 */
[----:B------:R-:W-:Y:S03]  /*1f40*/  QGMMA.64x128x32.F32.E4M3.E5M2 R88, R160, gdesc[UR8], R88, gsb0 ;  /* 0x01e00008a0587df3 */ /* 0x000fe60008002858 */
[----:B------:R-:W-:Y:S02]  /*1f50*/  WARPGROUP.DEPBAR.LE gsb0, 0x0 ;  /* 0x00008000000079c5 */ /* 0x000fe40000010000 */
[----:B------:R-:W-:-:S07]  /*1f60*/  WARPGROUP.ARRIVE ;  /* 0x00000000000079c5 */ /* 0x000fce0000000000 */
[----:B------:R-:W-:Y:S01]  /*1f70*/  QGMMA.64x128x32.F32.E4M3.E5M2 R24, R164, gdesc[UR8], R24, gsb0 ;  /* 0x01e00008a4187df3 */ /* 0x000fe20008002818 */
[----:B------:R-:W-:Y:S01]  /*1f80*/  UMOV UR10, UR8 ;  /* 0x00000008000a7c82 */ /* 0x000fe20008000000 */
[----:B------:R-:W-:Y:S01]  /*1f90*/  UMOV UR11, 0x40000040 ;  /* 0x40000040000b7882 */ /* 0x000fe20000000000 */
[----:B------:R-:W-:Y:S02]  /*1fa0*/  WARPGROUP.DEPBAR.LE gsb0, 0x0 ;  /* 0x00008000000079c5 */ /* 0x000fe40000010000 */
[----:B------:R-:W-:Y:S04]  /*1fb0*/  LDS.U8 R13, [R9+0x2800] ;  /* 0x00280000090d7984 */ /* 0x000fe80000000000 */
[----:B------:R-:W0:Y:S04]  /*1fc0*/  LDS.U8 R14, [R11+0x2800] ;  /* 0x002800000b0e7984 */ /* 0x000e280000000000 */
[----:B------:R-:W-:Y:S04]  /*1fd0*/  LDS.U8 R15, [R9+0x2808] ;  /* 0x00280800090f7984 */ /* 0x000fe80000000000 */
[----:B------:R-:W1:Y:S04]  /*1fe0*/  LDS.U8 R158, [R11+0x2808] ;  /* 0x002808000b9e7984 */ /* 0x000e680000000000 */
[----:B------:R-:W-:Y:S04]  /*1ff0*/  LDS.U8 R19, [R9+0x3000] ;  /* 0x0030000009137984 */ /* 0x000fe80000000000 */
[----:B------:R-:W2:Y:S04]  /*2000*/  LDS.U8 R164, [R11+0x3000] ;  /* 0x003000000ba47984 */ /* 0x000ea80000000000 */
[----:B------:R-:W-:Y:S04]  /*2010*/  LDS.U8 R21, [R9+0x3008] ;  /* 0x0030080009157984 */ /* 0x000fe80000000000 */
[----:B------:R-:W3:Y:S04]  /*2020*/  LDS.U8 R170, [R11+0x3008] ;  /* 0x003008000baa7984 */ /* 0x000ee80000000000 */
[----:B------:R-:W4:Y:S04]  /*2030*/  LDS.U8 R20, [R10+0x2800] ;  /* 0x002800000a147984 */ /* 0x000f280000000000 */
[----:B------:R-:W4:Y:S04]  /*2040*/  LDS.U8 R160, [R10+0x2808] ;  /* 0x002808000aa07984 */ /* 0x000f280000000000 */
[----:B------:R-:W4:Y:S04]  /*2050*/  LDS.U8 R166, [R10+0x3000] ;  /* 0x003000000aa67984 */ /* 0x000f280000000000 */
[----:B------:R-:W4:Y:S01]  /*2060*/  LDS.U8 R172, [R10+0x3008] ;  /* 0x003008000aac7984 */ /* 0x000f220000000000 */
[----:B0-----:R-:W-:-:S03]  /*2070*/  PRMT R13, R14, 0x7604, R13 ;  /* 0x000076040e0d7816 */ /* 0x001fc6000000000d */
[----:B------:R-:W0:Y:S04]  /*2080*/  LDS.U8 R156, [R12+0x2800] ;  /* 0x002800000c9c7984 */ /* 0x000e280000000000 */
[----:B------:R-:W0:Y:S01]  /*2090*/  LDS.U8 R162, [R12+0x2808] ;  /* 0x002808000ca27984 */ /* 0x000e220000000000 */
[----:B-1----:R-:W-:-:S03]  /*20a0*/  PRMT R15, R158, 0x7604, R15 ;  /* 0x000076049e0f7816 */ /* 0x002fc6000000000f */
[----:B------:R-:W1:Y:S04]  /*20b0*/  LDS.U8 R168, [R12+0x3000] ;  /* 0x003000000ca87984 */ /* 0x000e680000000000 */
[----:B------:R-:W1:Y:S01]  /*20c0*/  LDS.U8 R174, [R12+0x3008] ;  /* 0x003008000cae7984 */ /* 0x000e620000000000 */
[----:B--2---:R-:W-:-:S03]  /*20d0*/  PRMT R19, R164, 0x7604, R19 ;  /* 0x00007604a4137816 */ /* 0x004fc60000000013 */
[----:B------:R-:W-:Y:S01]  /*20e0*/  LDS.U8 R161, [R9+0x6800] ;  /* 0x0068000009a17984 */ /* 0x000fe20000000000 */
[----:B---3--:R-:W-:-:S03]  /*20f0*/  PRMT R21, R170, 0x7604, R21 ;  /* 0x00007604aa157816 */ /* 0x008fc60000000015 */
[----:B------:R-:W2:Y:S01]  /*2100*/  LDS.U8 R176, [R11+0x6800] ;  /* 0x006800000bb07984 */ /* 0x000ea20000000000 */
[----:B----4-:R-:W-:-:S03]  /*2110*/  PRMT R13, R20, 0x7054, R13 ;  /* 0x00007054140d7816 */ /* 0x010fc6000000000d */
[----:B------:R-:W-:Y:S01]  /*2120*/  LDS.U8 R163, [R9+0x6808] ;  /* 0x0068080009a37984 */ /* 0x000fe20000000000 */
[----:B------:R-:W-:-:S03]  /*2130*/  PRMT R15, R160, 0x7054, R15 ;  /* 0x00007054a00f7816 */ /* 0x000fc6000000000f */
[----:B------:R-:W3:Y:S01]  /*2140*/  LDS.U8 R182, [R11+0x6808] ;  /* 0x006808000bb67984 */ /* 0x000ee20000000000 */
[----:B------:R-:W-:-:S03]  /*2150*/  PRMT R19, R166, 0x7054, R19 ;  /* 0x00007054a6137816 */ /* 0x000fc60000000013 */
[----:B------:R-:W-:Y:S01]  /*2160*/  LDS.U8 R165, [R9+0x7000] ;  /* 0x0070000009a57984 */ /* 0x000fe20000000000 */
[----:B------:R-:W-:-:S03]  /*2170*/  PRMT R21, R172, 0x7054, R21 ;  /* 0x00007054ac157816 */ /* 0x000fc60000000015 */
[----:B------:R-:W4:Y:S01]  /*2180*/  LDS.U8 R188, [R11+0x7000] ;  /* 0x007000000bbc7984 */ /* 0x000f220000000000 */
[----:B0-----:R-:W-:-:S03]  /*2190*/  PRMT R156, R156, 0x654, R13 ;  /* 0x000006549c9c7816 */ /* 0x001fc6000000000d */
[----:B------:R-:W-:Y:S01]  /*21a0*/  LDS.U8 R167, [R9+0x7008] ;  /* 0x0070080009a77984 */ /* 0x000fe20000000000 */
[----:B------:R-:W-:-:S03]  /*21b0*/  PRMT R157, R162, 0x654, R15 ;  /* 0x00000654a29d7816 */ /* 0x000fc6000000000f */
[----:B------:R-:W0:Y:S01]  /*21c0*/  LDS.U8 R194, [R11+0x7008] ;  /* 0x007008000bc27984 */ /* 0x000e220000000000 */
[----:B-1----:R-:W-:-:S03]  /*21d0*/  PRMT R158, R168, 0x654, R19 ;  /* 0x00000654a89e7816 */ /* 0x002fc60000000013 */
[----:B------:R-:W1:Y:S01]  /*21e0*/  LDS.U8 R178, [R10+0x6800] ;  /* 0x006800000ab27984 */ /* 0x000e620000000000 */
[----:B------:R-:W-:-:S03]  /*21f0*/  PRMT R159, R174, 0x654, R21 ;  /* 0x00000654ae9f7816 */ /* 0x000fc60000000015 */
[----:B------:R-:W1:Y:S04]  /*2200*/  LDS.U8 R184, [R10+0x6808] ;  /* 0x006808000ab87984 */ /* 0x000e680000000000 */
[----:B------:R-:W1:Y:S04]  /*2210*/  LDS.U8 R190, [R10+0x7000] ;  /* 0x007000000abe7984 */ /* 0x000e680000000000 */
[----:B------:R-:W1:Y:S01]  /*2220*/  LDS.U8 R196, [R10+0x7008] ;  /* 0x007008000ac47984 */ /* 0x000e620000000000 */
[----:B--2---:R-:W-:-:S03]  /*2230*/  PRMT R161, R176, 0x7604, R161 ;  /* 0x00007604b0a17816 */ /* 0x004fc600000000a1 */
[----:B------:R-:W2:Y:S04]  /*2240*/  LDS.U8 R180, [R12+0x6800] ;  /* 0x006800000cb47984 */ /* 0x000ea80000000000 */
[----:B------:R-:W2:Y:S01]  /*2250*/  LDS.U8 R186, [R12+0x6808] ;  /* 0x006808000cba7984 */ /* 0x000ea20000000000 */
[----:B---3--:R-:W-:-:S03]  /*2260*/  PRMT R163, R182, 0x7604, R163 ;  /* 0x00007604b6a37816 */ /* 0x008fc600000000a3 */
[----:B------:R-:W3:Y:S04]  /*2270*/  LDS.U8 R192, [R12+0x7000] ;  /* 0x007000000cc07984 */ /* 0x000ee80000000000 */
[----:B------:R-:W3:Y:S01]  /*2280*/  LDS.U8 R198, [R12+0x7008] ;  /* 0x007008000cc67984 */ /* 0x000ee20000000000 */
[----:B------:R-:W-:Y:S01]  /*2290*/  WARPGROUP.ARRIVE ;  /* 0x00000000000079c5 */ /* 0x000fe20000000000 */
[----:B----4-:R-:W-:-:S05]  /*22a0*/  PRMT R165, R188, 0x7604, R165 ;  /* 0x00007604bca57816 */ /* 0x010fca00000000a5 */
[----:B------:R-:W-:Y:S01]  /*22b0*/  QGMMA.64x128x32.F32.E4M3.E5M2 R88, R156, gdesc[UR8], R88, gsb0 ;  /* 0x01e000089c587df3 */ /* 0x000fe20008002858 */
[----:B0-----:R-:W-:Y:S02]  /*22c0*/  PRMT R167, R194, 0x7604, R167 ;  /* 0x00007604c2a77816 */ /* 0x001fe400000000a7 */
[----:B-1----:R-:W-:Y:S02]  /*22d0*/  PRMT R161, R178, 0x7054, R161 ;  /* 0x00007054b2a17816 */ /* 0x002fe400000000a1 */
[----:B------:R-:W-:Y:S02]  /*22e0*/  PRMT R163, R184, 0x7054, R163 ;  /* 0x00007054b8a37816 */ /* 0x000fe400000000a3 */
[----:B------:R-:W-:Y:S02]  /*22f0*/  PRMT R165, R190, 0x7054, R165 ;  /* 0x00007054bea57816 */ /* 0x000fe400000000a5 */
[----:B------:R-:W-:Y:S02]  /*2300*/  PRMT R167, R196, 0x7054, R167 ;  /* 0x00007054c4a77816 */ /* 0x000fe400000000a7 */
[----:B--2---:R-:W-:-:S02]  /*2310*/  PRMT R160, R180, 0x654, R161 ;  /* 0x00000654b4a07816 */ /* 0x004fc400000000a1 */
[----:B------:R-:W-:Y:S02]  /*2320*/  PRMT R161, R186, 0x654, R163 ;  /* 0x00000654baa17816 */ /* 0x000fe400000000a3 */
[----:B---3--:R-:W-:Y:S02]  /*2330*/  PRMT R162, R192, 0x654, R165 ;  /* 0x00000654c0a27816 */ /* 0x008fe400000000a5 */
[----:B------:R-:W-:Y:S01]  /*2340*/  PRMT R163, R198, 0x654, R167 ;  /* 0x00000654c6a37816 */ /* 0x000fe200000000a7 */
[----:B------:R-:W-:-:S03]  /*2350*/  WARPGROUP.DEPBAR.LE gsb0, 0x0 ;  /* 0x00008000000079c5 */ /* 0x000fc60000010000 */
[----:B------:R-:W-:-:S06]  /*2360*/  WARPGROUP.ARRIVE ;  /* 0x00000000000079c5 */ /* 0x000fcc0000000000 */
[----:B------:R-:W-:Y:S03]  /*2370*/  QGMMA.64x128x32.F32.E4M3.E5M2 R24, R160, gdesc[UR8], R24, gsb0 ;  /* 0x01e00008a0187df3 */ /* 0x000fe60008002818 */
        /* <DEDUP_REMOVED lines=22> */
[----:B------:R-:W-:Y:S01]  /*24e0*/  LDS.U8 R163, [R9+0x7808] ;  /* 0x0078080009a37984 */ /* 0x000fe20000000000 */
[----:B----4-:R-:W-:-:S03]  /*24f0*/  PRMT R13, R20, 0x7054, R13 ;  /* 0x00007054140d7816 */ /* 0x010fc6000000000d */
[----:B------:R-:W-:Y:S01]  /*2500*/  LDS.U8 R165, [R9+0x8000] ;  /* 0x0080000009a57984 */ /* 0x000fe20000000000 */
[----:B------:R-:W-:-:S03]  /*2510*/  PRMT R15, R160, 0x7054, R15 ;  /* 0x00007054a00f7816 */ /* 0x000fc6000000000f */
[----:B------:R-:W-:Y:S01]  /*2520*/  LDS.U8 R167, [R9+0x8008] ;  /* 0x0080080009a77984 */ /* 0x000fe20000000000 */
[----:B------:R-:W-:-:S03]  /*2530*/  PRMT R19, R166, 0x7054, R19 ;  /* 0x00007054a6137816 */ /* 0x000fc60000000013 */
[----:B------:R-:W2:Y:S01]  /*2540*/  LDS.U8 R176, [R11+0x7800] ;  /* 0x007800000bb07984 */ /* 0x000ea20000000000 */
[----:B------:R-:W-:-:S03]  /*2550*/  PRMT R21, R172, 0x7054, R21 ;  /* 0x00007054ac157816 */ /* 0x000fc60000000015 */
[----:B------:R-:W3:Y:S01]  /*2560*/  LDS.U8 R182, [R11+0x7808] ;  /* 0x007808000bb67984 */ /* 0x000ee20000000000 */
[----:B0-----:R-:W-:-:S03]  /*2570*/  PRMT R156, R156, 0x654, R13 ;  /* 0x000006549c9c7816 */ /* 0x001fc6000000000d */
[----:B------:R-:W0:Y:S01]  /*2580*/  LDS.U8 R188, [R11+0x8000] ;  /* 0x008000000bbc7984 */ /* 0x000e220000000000 */
[----:B------:R-:W-:-:S03]  /*2590*/  PRMT R157, R162, 0x654, R15 ;  /* 0x00000654a29d7816 */ /* 0x000fc6000000000f */
[----:B------:R-:W4:Y:S01]  /*25a0*/  LDS.U8 R194, [R11+0x8008] ;  /* 0x008008000bc27984 */ /* 0x000f220000000000 */
[----:B-1----:R-:W-:-:S03]  /*25b0*/  PRMT R158, R168, 0x654, R19 ;  /* 0x00000654a89e7816 */ /* 0x002fc60000000013 */
[----:B------:R-:W1:Y:S01]  /*25c0*/  LDS.U8 R178, [R10+0x7800] ;  /* 0x007800000ab27984 */ /* 0x000e620000000000 */
[----:B------:R-:W-:-:S03]  /*25d0*/  PRMT R159, R174, 0x654, R21 ;  /* 0x00000654ae9f7816 */ /* 0x000fc60000000015 */
[----:B------:R-:W1:Y:S04]  /*25e0*/  LDS.U8 R184, [R10+0x7808] ;  /* 0x007808000ab87984 */ /* 0x000e680000000000 */
[----:B------:R-:W1:Y:S04]  /*25f0*/  LDS.U8 R190, [R10+0x8000] ;  /* 0x008000000abe7984 */ /* 0x000e680000000000 */
[----:B------:R-:W1:Y:S04]  /*2600*/  LDS.U8 R196, [R10+0x8008] ;  /* 0x008008000ac47984 */ /* 0x000e680000000000 */
[----:B------:R-:W1:Y:S04]  /*2610*/  LDS.U8 R180, [R12+0x7800] ;  /* 0x007800000cb47984 */ /* 0x000e680000000000 */
[----:B------:R-:W1:Y:S04]  /*2620*/  LDS.U8 R186, [R12+0x7808] ;  /* 0x007808000cba7984 */ /* 0x000e680000000000 */
[----:B------:R-:W1:Y:S01]  /*2630*/  LDS.U8 R192, [R12+0x8000] ;  /* 0x008000000cc07984 */ /* 0x000e620000000000 */
[----:B--2---:R-:W-:-:S03]  /*2640*/  PRMT R161, R176, 0x7604, R161 ;  /* 0x00007604b0a17816 */ /* 0x004fc600000000a1 */
[----:B------:R-:W2:Y:S01]  /*2650*/  LDS.U8 R198, [R12+0x8008] ;  /* 0x008008000cc67984 */ /* 0x000ea20000000000 */
[----:B------:R-:W-:Y:S01]  /*2660*/  WARPGROUP.ARRIVE ;  /* 0x00000000000079c5 */ /* 0x000fe20000000000 */
[----:B---3--:R-:W-:Y:S02]  /*2670*/  PRMT R163, R182, 0x7604, R163 ;  /* 0x00007604b6a37816 */ /* 0x008fe400000000a3 */
[----:B0-----:R-:W-:-:S03]  /*2680*/  PRMT R165, R188, 0x7604, R165 ;  /* 0x00007604bca57816 */ /* 0x001fc600000000a5 */
[----:B------:R-:W-:Y:S01]  /*2690*/  QGMMA.64x128x32.F32.E4M3.E5M2 R88, R156, gdesc[UR4], R88, gsb0 ;  /* 0x01e000049c587df3 */ /* 0x000fe20008002858 */
[----:B----4-:R-:W-:Y:S02]  /*26a0*/  PRMT R167, R194, 0x7604, R167 ;  /* 0x00007604c2a77816 */ /* 0x010fe400000000a7 */
[----:B-1----:R-:W-:Y:S02]  /*26b0*/  PRMT R161, R178, 0x7054, R161 ;  /* 0x00007054b2a17816 */ /* 0x002fe400000000a1 */
[----:B------:R-:W-:Y:S02]  /*26c0*/  PRMT R163, R184, 0x7054, R163 ;  /* 0x00007054b8a37816 */ /* 0x000fe400000000a3 */
[----:B------:R-:W-:Y:S02]  /*26d0*/  PRMT R165, R190, 0x7054, R165 ;  /* 0x00007054bea57816 */ /* 0x000fe400000000a5 */
[----:B------:R-:W-:Y:S02]  /*26e0*/  PRMT R167, R196, 0x7054, R167 ;  /* 0x00007054c4a77816 */ /* 0x000fe400000000a7 */
[----:B------:R-:W-:-:S02]  /*26f0*/  PRMT R160, R180, 0x654, R161 ;  /* 0x00000654b4a07816 */ /* 0x000fc400000000a1 */
[----:B------:R-:W-:Y:S02]  /*2700*/  PRMT R161, R186, 0x654, R163 ;  /* 0x00000654baa17816 */ /* 0x000fe400000000a3 */
[----:B------:R-:W-:Y:S02]  /*2710*/  PRMT R162, R192, 0x654, R165 ;  /* 0x00000654c0a27816 */ /* 0x000fe400000000a5 */
[----:B--2---:R-:W-:Y:S01]  /*2720*/  PRMT R163, R198, 0x654, R167 ;  /* 0x00000654c6a37816 */ /* 0x004fe200000000a7 */
[----:B------:R-:W-:-:S03]  /*2730*/  WARPGROUP.DEPBAR.LE gsb0, 0x0 ;  /* 0x00008000000079c5 */ /* 0x000fc60000010000 */
[----:B------:R-:W-:-:S06]  /*2740*/  WARPGROUP.ARRIVE ;  /* 0x00000000000079c5 */ /* 0x000fcc0000000000 */
[----:B------:R-:W-:Y:S03]  /*2750*/  QGMMA.64x128x32.F32.E4M3.E5M2 R24, R160, gdesc[UR4], R24, gsb0 ;  /* 0x01e00004a0187df3 */ /* 0x000fe60008002818 */
[----:B------:R-:W-:Y:S02]  /*2760*/  WARPGROUP.DEPBAR.LE gsb0, 0x0 ;  /* 0x00008000000079c5 */ /* 0x000fe40000010000 */
[----:B------:R-:W-:Y:S05]  /*2770*/  @!P2 BRA `(.L_x_22) ;  /* 0x0000002400b0a947 */ /* 0x000fea0003800000 */
[----:B------:R-:W-:Y:S05]  /*2780*/  @!P0 BRA `(.L_x_23) ;  /* 0x0000000000048947 */ /* 0x000fea0003800000 */
[----:B------:R-:W-:Y:S01]  /*2790*/  BPT.TRAP 0x1 ;  /* 0x000000040000795c */ /* 0x000fe20000300000 */
.L_x_23:
[----:B------:R-:W-:-:S05]  /*27a0*/  IMAD.SHL.U32 R10, R3, 0x8000, RZ ;  /* 0x00008000030a7824 */ /* 0x000fca00078e00ff */
[----:B------:R-:W-:-:S05]  /*27b0*/  LOP3.LUT R9, R10, R5, RZ, 0xfc, !PT ;  /* 0x000000050a097212 */ /* 0x000fca00078efcff */
[----:B------:R-:W-:Y:S01]  /*27c0*/  IMAD.IADD R9, R0, 0x1, R9 ;  /* 0x0000000100097824 */ /* 0x000fe200078e0209 */
[----:B------:R-:W-:Y:S06]  /*27d0*/  @P1 BRA `(.L_x_24) ;  /* 0x0000000000081947 */ /* 0x000fec0003800000 */
[----:B------:R-:W0:Y:S02]  /*27e0*/  SYNCS.PHASECHK.TRANS64.TRYWAIT P1, [R7+URZ], R8 ;  /* 0x00000008070075a7 */ /* 0x000e24000802017f */
[----:B0-----:R-:W-:Y:S05]  /*27f0*/  @!P1 BRA `(.L_x_25) ;  /* 0x000000d400b49947 */ /* 0x001fea0003800000 */
.L_x_24:
[--C-:B------:R-:W-:Y:S01]  /*2800*/  IMAD.IADD R161, R6, 0x1, R9.reuse ;  /* 0x0000000106a17824 */ /* 0x100fe200078e0209 */
[----:B------:R-:W-:Y:S01]  /*2810*/  LDS.U8 R15, [R9+0x1008] ;  /* 0x00100800090f7984 */ /* 0x000fe20000000000 */
[C---:B------:R-:W-:Y:S01]  /*2820*/  IMAD.IADD R163, R4.reuse, 0x1, R9 ;  /* 0x0000000104a37824 */ /* 0x040fe200078e0209 */
[----:B------:R-:W-:Y:S01]  /*2830*/  UMOV UR5, UR39 ;  /* 0x0000002700057c82 */ /* 0x000fe20008000000 */
[----:B------:R-:W-:Y:S01]  /*2840*/  IMAD.IADD R165, R4, 0x1, R161 ;  /* 0x0000000104a57824 */ /* 0x000fe200078e02a1 */
[----:B------:R-:W1:Y:S04]  /*2850*/  LDS.U8 R162, [R161+0x1008] ;  /* 0x00100800a1a27984 */ /* 0x000e680000000000 */
[----:B0-----:R-:W-:Y:S04]  /*2860*/  LDS.U8 R7, [R9+0x800] ;  /* 0x0008000009077984 */ /* 0x001fe80000000000 */
[----:B------:R-:W-:Y:S04]  /*2870*/  LDS.U8 R11, [R9+0x808] ;  /* 0x00080800090b7984 */ /* 0x000fe80000000000 */
[----:B------:R-:W-:Y:S04]  /*2880*/  LDS.U8 R13, [R9+0x1000] ;  /* 0x00100000090d7984 */ /* 0x000fe80000000000 */
[----:B------:R-:W-:Y:S04]  /*2890*/  LDS.U8 R19, [R9+0x4800] ;  /* 0x0048000009137984 */ /* 0x000fe80000000000 */
[----:B------:R-:W-:Y:S04]  /*28a0*/  LDS.U8 R21, [R9+0x4808] ;  /* 0x0048080009157984 */ /* 0x000fe80000000000 */
[----:B------:R-:W-:Y:S04]  /*28b0*/  LDS.U8 R157, [R9+0x5000] ;  /* 0x00500000099d7984 */ /* 0x000fe80000000000 */
[----:B------:R0:W-:Y:S04]  /*28c0*/  LDS.U8 R159, [R9+0x5008] ;  /* 0x00500800099f7984 */ /* 0x0001e80000000000 */
[----:B------:R-:W2:Y:S04]  /*28d0*/  LDS.U8 R8, [R161+0x800] ;  /* 0x00080000a1087984 */ /* 0x000ea80000000000 */
[----:B------:R-:W3:Y:S01]  /*28e0*/  LDS.U8 R14, [R161+0x808] ;  /* 0x00080800a10e7984 */ /* 0x000ee20000000000 */
[----:B0-----:R-:W0:Y:S03]  /*28f0*/  LDC R9, c[0x0][0x28c] ;  /* 0x0000a300ff097b82 */ /* 0x001e260000000800 */
[----:B------:R-:W4:Y:S01]  /*2900*/  LDS.U8 R158, [R161+0x1000] ;  /* 0x00100000a19e7984 */ /* 0x000f220000000000 */
[----:B-1----:R-:W-:-:S03]  /*2910*/  PRMT R15, R162, 0x7604, R15 ;  /* 0x00007604a20f7816 */ /* 0x002fc6000000000f */
[----:B------:R-:W1:Y:S04]  /*2920*/  LDS.U8 R172, [R161+0x4800] ;  /* 0x00480000a1ac7984 */ /* 0x000e680000000000 */
[----:B------:R-:W1:Y:S04]  /*2930*/  LDS.U8 R178, [R161+0x4808] ;  /* 0x00480800a1b27984 */ /* 0x000e680000000000 */
[----:B------:R-:W1:Y:S04]  /*2940*/  LDS.U8 R184, [R161+0x5000] ;  /* 0x00500000a1b87984 */ /* 0x000e680000000000 */
[----:B------:R-:W1:Y:S04]  /*2950*/  LDS.U8 R190, [R161+0x5008] ;  /* 0x00500800a1be7984 */ /* 0x000e680000000000 */
[----:B------:R-:W1:Y:S01]  /*2960*/  LDS.U8 R164, [R163+0x1008] ;  /* 0x00100800a3a47984 */ /* 0x000e620000000000 */
[----:B0-----:R-:W-:-:S03]  /*2970*/  ISETP.GE.AND P1, PT, R9, 0x101, PT ;  /* 0x000001010900780c */ /* 0x001fc60003f26270 */
[----:B------:R-:W0:Y:S04]  /*2980*/  LDS.U8 R12, [R163+0x800] ;  /* 0x00080000a30c7984 */ /* 0x000e280000000000 */
[----:B------:R-:W0:Y:S04]  /*2990*/  LDS.U8 R20, [R163+0x808] ;  /* 0x00080800a3147984 */ /* 0x000e280000000000 */
[----:B------:R-:W0:Y:S01]  /*29a0*/  LDS.U8 R160, [R163+0x1000] ;  /* 0x00100000a3a07984 */ /* 0x000e220000000000 */
[----:B--2---:R-:W-:-:S03]  /*29b0*/  PRMT R7, R8, 0x7604, R7 ;  /* 0x0000760408077816 */ /* 0x004fc60000000007 */
[----:B------:R-:W2:Y:S01]  /*29c0*/  LDS.U8 R174, [R163+0x4800] ;  /* 0x00480000a3ae7984 */ /* 0x000ea20000000000 */
[----:B---3--:R-:W-:-:S03]  /*29d0*/  PRMT R11, R14, 0x7604, R11 ;  /* 0x000076040e0b7816 */ /* 0x008fc6000000000b */
[----:B------:R-:W3:Y:S01]  /*29e0*/  LDS.U8 R180, [R163+0x4808] ;  /* 0x00480800a3b47984 */ /* 0x000ee20000000000 */
[----:B----4-:R-:W-:-:S03]  /*29f0*/  PRMT R13, R158, 0x7604, R13 ;  /* 0x000076049e0d7816 */ /* 0x010fc6000000000d */
[----:B------:R-:W4:Y:S01]  /*2a00*/  LDS.U8 R186, [R163+0x5000] ;  /* 0x00500000a3ba7984 */ /* 0x000f220000000000 */
[----:B-1----:R-:W-:-:S03]  /*2a10*/  PRMT R19, R172, 0x7604, R19 ;  /* 0x00007604ac137816 */ /* 0x002fc60000000013 */
[----:B------:R-:W1:Y:S01]  /*2a20*/  LDS.U8 R192, [R163+0x5008] ;  /* 0x00500800a3c07984 */ /* 0x000e620000000000 */
[----:B------:R-:W-:-:S03]  /*2a30*/  PRMT R21, R178, 0x7604, R21 ;  /* 0x00007604b2157816 */ /* 0x000fc60000000015 */
[----:B------:R-:W1:Y:S01]  /*2a40*/  LDS.U8 R166, [R165+0x1008] ;  /* 0x00100800a5a67984 */ /* 0x000e620000000000 */
[----:B------:R-:W-:-:S03]  /*2a50*/  PRMT R157, R184, 0x7604, R157 ;  /* 0x00007604b89d7816 */ /* 0x000fc6000000009d */
[----:B------:R-:W1:Y:S01]  /*2a60*/  LDS.U8 R168, [R165+0x800] ;  /* 0x00080000a5a87984 */ /* 0x000e620000000000 */
[----:B------:R-:W-:-:S03]  /*2a70*/  PRMT R159, R190, 0x7604, R159 ;  /* 0x00007604be9f7816 */ /* 0x000fc6000000009f */
[----:B------:R-:W1:Y:S01]  /*2a80*/  LDS.U8 R156, [R165+0x808] ;  /* 0x00080800a59c7984 */ /* 0x000e620000000000 */
[----:B------:R-:W-:-:S03]  /*2a90*/  PRMT R15, R164, 0x7054, R15 ;  /* 0x00007054a40f7816 */ /* 0x000fc6000000000f */
[----:B------:R-:W1:Y:S01]  /*2aa0*/  LDS.U8 R170, [R165+0x1000] ;  /* 0x00100000a5aa7984 */ /* 0x000e620000000000 */
[----:B0-----:R-:W-:-:S03]  /*2ab0*/  PRMT R7, R12, 0x7054, R7 ;  /* 0x000070540c077816 */ /* 0x001fc60000000007 */
[----:B------:R-:W0:Y:S01]  /*2ac0*/  LDS.U8 R176, [R165+0x4800] ;  /* 0x00480000a5b07984 */ /* 0x000e220000000000 */
[----:B------:R-:W-:-:S03]  /*2ad0*/  PRMT R11, R20, 0x7054, R11 ;  /* 0x00007054140b7816 */ /* 0x000fc6000000000b */
[----:B------:R-:W0:Y:S01]  /*2ae0*/  LDS.U8 R182, [R165+0x4808] ;  /* 0x00480800a5b67984 */ /* 0x000e220000000000 */
[----:B------:R-:W-:-:S03]  /*2af0*/  PRMT R13, R160, 0x7054, R13 ;  /* 0x00007054a00d7816 */ /* 0x000fc6000000000d */
[----:B------:R-:W0:Y:S01]  /*2b00*/  LDS.U8 R188, [R165+0x5000] ;  /* 0x00500000a5bc7984 */ /* 0x000e220000000000 */
[----:B--2---:R-:W-:-:S03]  /*2b10*/  PRMT R19, R174, 0x7054, R19 ;  /* 0x00007054ae137816 */ /* 0x004fc60000000013 */
[----:B------:R2:W2:Y:S01]  /*2b20*/  LDS.U8 R194, [R165+0x5008] ;  /* 0x00500800a5c27984 */ /* 0x0004a20000000000 */
[----:B---3--:R-:W-:Y:S02]  /*2b30*/  PRMT R21, R180, 0x7054, R21 ;  /* 0x00007054b4157816 */ /* 0x008fe40000000015 */
[----:B----4-:R-:W-:Y:S02]  /*2b40*/  PRMT R157, R186, 0x7054, R157 ;  /* 0x00007054ba9d7816 */ /* 0x010fe4000000009d */
[----:B-1----:R-:W-:Y:S02]  /*2b50*/  PRMT R159, R192, 0x7054, R159 ;  /* 0x00007054c09f7816 */ /* 0x002fe4000000009f */
[----:B------:R-:W-:Y:S02]  /*2b60*/  PRMT R171, R166, 0x654, R15 ;  /* 0x00000654a6ab7816 */ /* 0x000fe4000000000f */
[----:B------:R-:W-:Y:S02]  /*2b70*/  PRMT R168, R168, 0x654, R7 ;  /* 0x00000654a8a87816 */ /* 0x000fe40000000007 */
[----:B------:R-:W-:-:S02]  /*2b80*/  PRMT R169, R156, 0x654, R11 ;  /* 0x000006549ca97816 */ /* 0x000fc4000000000b */
[----:B------:R-:W-:Y:S02]  /*2b90*/  PRMT R170, R170, 0x654, R13 ;  /* 0x00000654aaaa7816 */ /* 0x000fe4000000000d */
[----:B0-----:R-:W-:Y:S02]  /*2ba0*/  PRMT R164, R176, 0x654, R19 ;  /* 0x00000654b0a47816 */ /* 0x001fe40000000013 */
[----:B--2---:R-:W-:Y:S02]  /*2bb0*/  PRMT R165, R182, 0x654, R21 ;  /* 0x00000654b6a57816 */ /* 0x004fe40000000015 */
[----:B------:R-:W-:Y:S02]  /*2bc0*/  PRMT R166, R188, 0x654, R157 ;  /* 0x00000654bca67816 */ /* 0x000fe4000000009d */
[----:B------:R-:W-:Y:S01]  /*2bd0*/  PRMT R167, R194, 0x654, R159 ;  /* 0x00000654c2a77816 */ /* 0x000fe2000000009f */
[----:B------:R-:W-:Y:S06]  /*2be0*/  @!P1 BRA `(.L_x_26) ;  /* 0x0000001000f89947 */ /* 0x000fec0003800000 */
[----:B------:R-:W-:Y:S01]  /*2bf0*/  R2UR UR7, R3 ;  /* 0x00000000030772ca */ /* 0x000fe200000e0000 */
[----:B------:R-:W-:Y:S01]  /*2c00*/  UIADD3 UR6, UR40, -0x1, URZ ;  /* 0xffffffff28067890 */ /* 0x000fe2000fffe03f */
[----:B------:R-:W-:-:S13]  /*2c10*/  UMOV UR5, UR39 ;  /* 0x0000002700057c82 */ /* 0x000fda0008000000 */
.L_x_34:
[----:B------:R-:W-:-:S04]  /*2c20*/  UIADD3 UR8, UR7, 0x1, URZ ;  /* 0x0000000107087890 */ /* 0x000fc8000fffe03f */
[----:B------:R-:W-:-:S04]  /*2c30*/  UISETP.NE.AND UP0, UPT, UR8, 0x4, UPT ;  /* 0x000000040800788c */ /* 0x000fc8000bf05270 */
[----:B------:R-:W-:Y:S02]  /*2c40*/  USEL UR9, URZ, 0x1, UP0 ;  /* 0x000000013f097887 */ /* 0x000fe40008000000 */
[----:B------:R-:W-:-:S04]  /*2c50*/  USEL UR8, UR8, URZ, UP0 ;  /* 0x0000003f08087287 */ /* 0x000fc80008000000 */
[----:B------:R-:W-:Y:S02]  /*2c60*/  LOP3.LUT R155, R155, UR9, RZ, 0x3c, !PT ;  /* 0x000000099b9b7c12 */ /* 0x000fe4000f8e3cff */
[----:B------:R-:W-:Y:S01]  /*2c70*/  IMAD.U32 R3, RZ, RZ, UR8 ;  /* 0x00000008ff037e24 */ /* 0x000fe2000f8e00ff */
[----:B------:R-:W-:Y:S06]  /*2c80*/  @!P0 BRA `(.L_x_27) ;  /* 0x0000000000048947 */ /* 0x000fec0003800000 */
[----:B------:R-:W-:Y:S01]  /*2c90*/  BPT.TRAP 0x1 ;  /* 0x000000040000795c */ /* 0x000fe20000300000 */
.L_x_27:
[----:B------:R-:W0:Y:S01]  /*2ca0*/  S2UR UR9, SR_CgaCtaId ;  /* 0x00000000000979c3 */ /* 0x000e220000008800 */
[----:B------:R-:W-:Y:S01]  /*2cb0*/  UMOV UR8, 0x400 ;  /* 0x0000040000087882 */ /* 0x000fe20000000000 */
[----:B------:R-:W-:Y:S01]  /*2cc0*/  SHF.L.U32 R7, R155, 0x1f, RZ ;  /* 0x0000001f9b077819 */ /* 0x000fe200000006ff */
[----:B------:R-:W-:Y:S01]  /*2cd0*/  ULEA UR10, UR7, UR4, 0xa ;  /* 0x00000004070a7291 */ /* 0x000fe2000f8e503f */
[----:B------:R-:W-:Y:S01]  /*2ce0*/  UMOV UR11, 0x40000040 ;  /* 0x40000040000b7882 */ /* 0x000fe20000000000 */
[----:B------:R-:W-:Y:S01]  /*2cf0*/  USHF.L.U32 UR7, UR7, 0xf, URZ ;  /* 0x0000000f07077899 */ /* 0x000fe2000800063f */
[----:B------:R-:W-:-:S04]  /*2d00*/  UMOV UR15, UR11 ;  /* 0x0000000b000f7c82 */ /* 0x000fc80008000000 */
[----:B------:R-:W-:Y:S01]  /*2d10*/  UMOV UR14, UR10 ;  /* 0x0000000a000e7c82 */ /* 0x000fe20008000000 */
[----:B------:R-:W-:Y:S01]  /*2d20*/  LOP3.LUT R9, R5, UR7, RZ, 0xfc, !PT ;  /* 0x0000000705097c12 */ /* 0x000fe2000f8efcff */
[----:B0-----:R-:W-:-:S06]  /*2d30*/  ULEA UR8, UR9, UR8, 0x18 ;  /* 0x0000000809087291 */ /* 0x001fcc000f8ec03f */
[----:B------:R-:W-:Y:S01]  /*2d40*/  IMAD.U32 R0, RZ, RZ, UR8 ;  /* 0x00000008ff007e24 */ /* 0x000fe2000f8e00ff */
[----:B------:R-:W-:-:S03]  /*2d50*/  UIADD3 UR8, UR10, 0x2, URZ ;  /* 0x000000020a087890 */ /* 0x000fc6000fffe03f */
[----:B------:R-:W-:Y:S02]  /*2d60*/  IMAD R8, R3, 0x8, R0 ;  /* 0x0000000803087824 */ /* 0x000fe400078e0200 */
[----:B------:R-:W-:Y:S02]  /*2d70*/  IMAD.IADD R9, R0, 0x1, R9 ;  /* 0x0000000100097824 */ /* 0x000fe400078e0209 */
[----:B------:R0:W1:Y:S01]  /*2d80*/  SYNCS.PHASECHK.TRANS64.TRYWAIT P1, [R8+URZ], R7 ;  /* 0x00000007080075a7 */ /* 0x000062000802017f */
[----:B------:R-:W-:Y:S01]  /*2d90*/  WARPGROUP.ARRIVE ;  /* 0x00000000000079c5 */ /* 0x000fe20000000000 */
[--C-:B------:R-:W-:Y:S02]  /*2da0*/  IMAD.IADD R11, R6, 0x1, R9.reuse ;  /* 0x00000001060b7824 */ /* 0x100fe400078e0209 */
[C---:B------:R-:W-:Y:S02]  /*2db0*/  IMAD.IADD R10, R4.reuse, 0x1, R9 ;  /* 0x00000001040a7824 */ /* 0x040fe400078e0209 */
[----:B------:R-:W-:Y:S01]  /*2dc0*/  IMAD.IADD R12, R4, 0x1, R11 ;  /* 0x00000001040c7824 */ /* 0x000fe200078e020b */
[----:B------:R-:W-:Y:S03]  /*2dd0*/  QGMMA.64x128x32.F32.E4M3.E5M2 R88, R168, gdesc[UR8], R88, gsb0 ;  /* 0x01e00008a8587df3 */ /* 0x000fe60008002858 */
[----:B------:R-:W-:-:S02]  /*2de0*/  WARPGROUP.DEPBAR.LE gsb0, 0x0 ;  /* 0x00008000000079c5 */ /* 0x000fc40000010000 */
[----:B------:R-:W-:-:S07]  /*2df0*/  WARPGROUP.ARRIVE ;  /* 0x00000000000079c5 */ /* 0x000fce0000000000 */
[----:B------:R-:W-:Y:S01]  /*2e00*/  QGMMA.64x128x32.F32.E4M3.E5M2 R24, R164, gdesc[UR12], R24, gsb0 ;  /* 0x01e0000ca4187df3 */ /* 0x000fe20008002818 */
[----:B------:R-:W-:Y:S01]  /*2e10*/  UMOV UR14, UR8 ;  /* 0x00000008000e7c82 */ /* 0x000fe20008000000 */
[----:B------:R-:W-:Y:S01]  /*2e20*/  UMOV UR15, 0x40000040 ;  /* 0x40000040000f7882 */ /* 0x000fe20000000000 */
[----:B------:R-:W-:Y:S02]  /*2e30*/  WARPGROUP.DEPBAR.LE gsb0, 0x0 ;  /* 0x00008000000079c5 */ /* 0x000fe40000010000 */
[----:B------:R-:W-:Y:S04]  /*2e40*/  LDS.U8 R15, [R9+0x1808] ;  /* 0x00180800090f7984 */ /* 0x000fe80000000000 */
[----:B------:R-:W2:Y:S04]  /*2e50*/  LDS.U8 R156, [R11+0x1808] ;  /* 0x001808000b9c7984 */ /* 0x000ea80000000000 */
[----:B------:R-:W-:Y:S04]  /*2e60*/  LDS.U8 R13, [R9+0x1800] ;  /* 0x00180000090d7984 */ /* 0x000fe80000000000 */
[----:B------:R-:W3:Y:S04]  /*2e70*/  LDS.U8 R14, [R11+0x1800] ;  /* 0x001800000b0e7984 */ /* 0x000ee80000000000 */
[----:B------:R-:W-:Y:S04]  /*2e80*/  LDS.U8 R19, [R9+0x2000] ;  /* 0x0020000009137984 */ /* 0x000fe80000000000 */
        /* <DEDUP_REMOVED lines=13> */
[----:B----4-:R-:W-:-:S03]  /*2f60*/  PRMT R19, R164, 0x7604, R19 ;  /* 0x00007604a4137816 */ /* 0x010fc60000000013 */
[----:B------:R-:W-:Y:S01]  /*2f70*/  LDS.U8 R157, [R9+0x5800] ;  /* 0x00580000099d7984 */ /* 0x000fe20000000000 */
[----:B0-----:R-:W-:-:S03]  /*2f80*/  PRMT R21, R170, 0x7604, R21 ;  /* 0x00007604aa157816 */ /* 0x001fc60000000015 */
[----:B------:R-:W0:Y:S01]  /*2f90*/  LDS.U8 R176, [R11+0x5800] ;  /* 0x005800000bb07984 */ /* 0x000e220000000000 */
[----:B-1----:R-:W-:-:S03]  /*2fa0*/  PRMT R15, R158, 0x7054, R15 ;  /* 0x000070549e0f7816 */ /* 0x002fc6000000000f */
[----:B------:R-:W-:Y:S01]  /*2fb0*/  LDS.U8 R159, [R9+0x5808] ;  /* 0x00580800099f7984 */ /* 0x000fe20000000000 */
[----:B------:R-:W-:-:S03]  /*2fc0*/  PRMT R13, R20, 0x7054, R13 ;  /* 0x00007054140d7816 */ /* 0x000fc6000000000d */
[----:B------:R-:W1:Y:S01]  /*2fd0*/  LDS.U8 R182, [R11+0x5808] ;  /* 0x005808000bb67984 */ /* 0x000e620000000000 */
[----:B------:R-:W-:-:S03]  /*2fe0*/  PRMT R19, R166, 0x7054, R19 ;  /* 0x00007054a6137816 */ /* 0x000fc60000000013 */
[----:B------:R-:W-:Y:S01]  /*2ff0*/  LDS.U8 R165, [R9+0x6000] ;  /* 0x0060000009a57984 */ /* 0x000fe20000000000 */
[----:B------:R-:W-:-:S03]  /*3000*/  PRMT R21, R172, 0x7054, R21 ;  /* 0x00007054ac157816 */ /* 0x000fc60000000015 */
[----:B------:R-:W4:Y:S01]  /*3010*/  LDS.U8 R188, [R11+0x6000] ;  /* 0x006000000bbc7984 */ /* 0x000f220000000000 */
[----:B--2---:R-:W-:-:S03]  /*3020*/  PRMT R161, R162, 0x654, R15 ;  /* 0x00000654a2a17816 */ /* 0x004fc6000000000f */
[----:B------:R-:W-:Y:S01]  /*3030*/  LDS.U8 R169, [R9+0x6008] ;  /* 0x0060080009a97984 */ /* 0x000fe20000000000 */
[----:B------:R-:W-:-:S03]  /*3040*/  PRMT R160, R160, 0x654, R13 ;  /* 0x00000654a0a07816 */ /* 0x000fc6000000000d */
[----:B------:R-:W2:Y:S01]  /*3050*/  LDS.U8 R192, [R11+0x6008] ;  /* 0x006008000bc07984 */ /* 0x000ea20000000000 */
[----:B---3--:R-:W-:-:S03]  /*3060*/  PRMT R162, R168, 0x654, R19 ;  /* 0x00000654a8a27816 */ /* 0x008fc60000000013 */
[----:B------:R-:W3:Y:S01]  /*3070*/  LDS.U8 R178, [R10+0x5800] ;  /* 0x005800000ab27984 */ /* 0x000ee20000000000 */
[----:B------:R-:W-:-:S03]  /*3080*/  PRMT R163, R174, 0x654, R21 ;  /* 0x00000654aea37816 */ /* 0x000fc60000000015 */
[----:B------:R-:W3:Y:S04]  /*3090*/  LDS.U8 R184, [R10+0x5808] ;  /* 0x005808000ab87984 */ /* 0x000ee80000000000 */
[----:B------:R-:W3:Y:S04]  /*30a0*/  LDS.U8 R190, [R10+0x6000] ;  /* 0x006000000abe7984 */ /* 0x000ee80000000000 */
[----:B------:R-:W3:Y:S01]  /*30b0*/  LDS.U8 R194, [R10+0x6008] ;  /* 0x006008000ac27984 */ /* 0x000ee20000000000 */
[----:B0-----:R-:W-:-:S03]  /*30c0*/  PRMT R157, R176, 0x7604, R157 ;  /* 0x00007604b09d7816 */ /* 0x001fc6000000009d */
[----:B------:R-:W0:Y:S04]  /*30d0*/  LDS.U8 R180, [R12+0x5800] ;  /* 0x005800000cb47984 */ /* 0x000e280000000000 */
[----:B------:R-:W0:Y:S01]  /*30e0*/  LDS.U8 R186, [R12+0x5808] ;  /* 0x005808000cba7984 */ /* 0x000e220000000000 */
[----:B-1----:R-:W-:-:S03]  /*30f0*/  PRMT R159, R182, 0x7604, R159 ;  /* 0x00007604b69f7816 */ /* 0x002fc6000000009f */
[----:B------:R-:W1:Y:S04]  /*3100*/  LDS.U8 R167, [R12+0x6000] ;  /* 0x006000000ca77984 */ /* 0x000e680000000000 */
[----:B------:R-:W1:Y:S01]  /*3110*/  LDS.U8 R196, [R12+0x6008] ;  /* 0x006008000cc47984 */ /* 0x000e620000000000 */
[----:B------:R-:W-:Y:S01]  /*3120*/  WARPGROUP.ARRIVE ;  /* 0x00000000000079c5 */ /* 0x000fe20000000000 */
[----:B----4-:R-:W-:-:S05]  /*3130*/  PRMT R165, R188, 0x7604, R165 ;  /* 0x00007604bca57816 */ /* 0x010fca00000000a5 */
[----:B------:R-:W-:Y:S01]  /*3140*/  QGMMA.64x128x32.F32.E4M3.E5M2 R88, R160, gdesc[UR12], R88, gsb0 ;  /* 0x01e0000ca0587df3 */ /* 0x000fe20008002858 */
[----:B--2---:R-:W-:Y:S02]  /*3150*/  PRMT R169, R192, 0x7604, R169 ;  /* 0x00007604c0a97816 */ /* 0x004fe400000000a9 */
[----:B---3--:R-:W-:Y:S02]  /*3160*/  PRMT R157, R178, 0x7054, R157 ;  /* 0x00007054b29d7816 */ /* 0x008fe4000000009d */
[----:B------:R-:W-:Y:S02]  /*3170*/  PRMT R159, R184, 0x7054, R159 ;  /* 0x00007054b89f7816 */ /* 0x000fe4000000009f */
[----:B------:R-:W-:Y:S02]  /*3180*/  PRMT R190, R190, 0x7054, R165 ;  /* 0x00007054bebe7816 */ /* 0x000fe400000000a5 */
[----:B------:R-:W-:Y:S02]  /*3190*/  PRMT R169, R194, 0x7054, R169 ;  /* 0x00007054c2a97816 */ /* 0x000fe400000000a9 */
[----:B0-----:R-:W-:-:S02]  /*31a0*/  PRMT R164, R180, 0x654, R157 ;  /* 0x00000654b4a47816 */ /* 0x001fc4000000009d */
[----:B------:R-:W-:Y:S02]  /*31b0*/  PRMT R165, R186, 0x654, R159 ;  /* 0x00000654baa57816 */ /* 0x000fe4000000009f */
[----:B-1----:R-:W-:Y:S02]  /*31c0*/  PRMT R166, R167, 0x654, R190 ;  /* 0x00000654a7a67816 */ /* 0x002fe400000000be */
        /* <DEDUP_REMOVED lines=13> */
[----:B------:R-:W-:Y:S04]  /*32a0*/  LDS.U8 R19, [R9+0x3000] ;  /* 0x0030000009137984 */ /* 0x000fe80000000000 */
[----:B------:R-:W4:Y:S04]  /*32b0*/  LDS.U8 R164, [R11+0x3000] ;  /* 0x003000000ba47984 */ /* 0x000f280000000000 */
[----:B------:R-:W-:Y:S04]  /*32c0*/  LDS.U8 R21, [R9+0x3008] ;  /* 0x0030080009157984 */ /* 0x000fe80000000000 */
[----:B------:R-:W4:Y:S01]  /*32d0*/  LDS.U8 R170, [R11+0x3008] ;  /* 0x003008000baa7984 */ /* 0x000f220000000000 */
[----:B0-----:R-:W-:-:S03]  /*32e0*/  PRMT R157, R176, 0x7604, R157 ;  /* 0x00007604b09d7816 */ /* 0x001fc6000000009d */
[----:B------:R-:W-:Y:S04]  /*32f0*/  LDS.U8 R165, [R9+0x7000] ;  /* 0x0070000009a57984 */ /* 0x000fe80000000000 */
[----:B------:R-:W0:Y:S01]  /*3300*/  LDS.U8 R184, [R11+0x7000] ;  /* 0x007000000bb87984 */ /* 0x000e220000000000 */
[----:B-1----:R-:W-:-:S03]  /*3310*/  PRMT R15, R158, 0x7604, R15 ;  /* 0x000076049e0f7816 */ /* 0x002fc6000000000f */
[----:B------:R-:W-:Y:S04]  /*3320*/  LDS.U8 R167, [R9+0x7008] ;  /* 0x0070080009a77984 */ /* 0x000fe80000000000 */
        /* <DEDUP_REMOVED lines=8> */
[----:B------:R-:W4:Y:S04]  /*33b0*/  LDS.U8 R166, [R10+0x3000] ;  /* 0x003000000aa67984 */ /* 0x000f280000000000 */
[----:B------:R-:W4:Y:S01]  /*33c0*/  LDS.U8 R172, [R10+0x3008] ;  /* 0x003008000aac7984 */ /* 0x000f220000000000 */
[----:B------:R-:W-:-:S03]  /*33d0*/  PRMT R21, R170, 0x7604, R21 ;  /* 0x00007604aa157816 */ /* 0x000fc60000000015 */
[----:B------:R-:W4:Y:S04]  /*33e0*/  LDS.U8 R186, [R10+0x7000] ;  /* 0x007000000aba7984 */ /* 0x000f280000000000 */
[----:B------:R-:W4:Y:S01]  /*33f0*/  LDS.U8 R192, [R10+0x7008] ;  /* 0x007008000ac07984 */ /* 0x000f220000000000 */
[----:B0-----:R-:W-:-:S03]  /*3400*/  PRMT R165, R184, 0x7604, R165 ;  /* 0x00007604b8a57816 */ /* 0x001fc600000000a5 */
[----:B------:R-:W0:Y:S04]  /*3410*/  LDS.U8 R161, [R12+0x6800] ;  /* 0x006800000ca17984 */ /* 0x000e280000000000 */
[----:B------:R-:W0:Y:S01]  /*3420*/  LDS.U8 R162, [R12+0x2808] ;  /* 0x002808000ca27984 */ /* 0x000e220000000000 */
[----:B-1----:R-:W-:-:S03]  /*3430*/  PRMT R167, R190, 0x7604, R167 ;  /* 0x00007604bea77816 */ /* 0x002fc600000000a7 */
[----:B------:R-:W1:Y:S01]  /*3440*/  LDS.U8 R163, [R12+0x6808] ;  /* 0x006808000ca37984 */ /* 0x000e620000000000 */
[----:B--2---:R-:W-:-:S03]  /*3450*/  PRMT R178, R178, 0x7054, R157 ;  /* 0x00007054b2b27816 */ /* 0x004fc6000000009d */
[----:B------:R-:W2:Y:S01]  /*3460*/  LDS.U8 R156, [R12+0x2800] ;  /* 0x002800000c9c7984 */ /* 0x000ea20000000000 */
[----:B------:R-:W-:-:S03]  /*3470*/  PRMT R15, R160, 0x7054, R15 ;  /* 0x00007054a00f7816 */ /* 0x000fc6000000000f */
[----:B------:R-:W2:Y:S01]  /*3480*/  LDS.U8 R168, [R12+0x3000] ;  /* 0x003000000ca87984 */ /* 0x000ea20000000000 */
[----:B---3--:R-:W-:-:S03]  /*3490*/  PRMT R182, R182, 0x7054, R159 ;  /* 0x00007054b6b67816 */ /* 0x008fc6000000009f */
[----:B------:R-:W3:Y:S01]  /*34a0*/  LDS.U8 R174, [R12+0x3008] ;  /* 0x003008000cae7984 */ /* 0x000ee20000000000 */
[----:B------:R-:W-:-:S03]  /*34b0*/  PRMT R13, R20, 0x7054, R13 ;  /* 0x00007054140d7816 */ /* 0x000fc6000000000d */
[----:B------:R-:W3:Y:S01]  /*34c0*/  LDS.U8 R188, [R12+0x7000] ;  /* 0x007000000cbc7984 */ /* 0x000ee20000000000 */
[----:B----4-:R-:W-:-:S03]  /*34d0*/  PRMT R19, R166, 0x7054, R19 ;  /* 0x00007054a6137816 */ /* 0x010fc60000000013 */
[----:B------:R-:W4:Y:S01]  /*34e0*/  LDS.U8 R194, [R12+0x7008] ;  /* 0x007008000cc27984 */ /* 0x000f220000000000 */
[----:B------:R-:W-:Y:S02]  /*34f0*/  PRMT R21, R172, 0x7054, R21 ;  /* 0x00007054ac157816 */ /* 0x000fe40000000015 */
[----:B------:R-:W-:Y:S02]  /*3500*/  PRMT R165, R186, 0x7054, R165 ;  /* 0x00007054baa57816 */ /* 0x000fe400000000a5 */
[----:B------:R-:W-:Y:S02]  /*3510*/  PRMT R167, R192, 0x7054, R167 ;  /* 0x00007054c0a77816 */ /* 0x000fe400000000a7 */
[----:B0-----:R-:W-:Y:S02]  /*3520*/  PRMT R160, R161, 0x654, R178 ;  /* 0x00000654a1a07816 */ /* 0x001fe400000000b2 */
[----:B------:R-:W-:Y:S02]  /*3530*/  PRMT R157, R162, 0x654, R15 ;  /* 0x00000654a29d7816 */ /* 0x000fe4000000000f */
[----:B-1----:R-:W-:-:S02]  /*3540*/  PRMT R161, R163, 0x654, R182 ;  /* 0x00000654a3a17816 */ /* 0x002fc400000000b6 */
[----:B--2---:R-:W-:Y:S02]  /*3550*/  PRMT R156, R156, 0x654, R13 ;  /* 0x000006549c9c7816 */ /* 0x004fe4000000000d */
[----:B------:R-:W-:Y:S02]  /*3560*/  PRMT R158, R168, 0x654, R19 ;  /* 0x00000654a89e7816 */ /* 0x000fe40000000013 */
[----:B---3--:R-:W-:Y:S02]  /*3570*/  PRMT R159, R174, 0x654, R21 ;  /* 0x00000654ae9f7816 */ /* 0x008fe40000000015 */
[----:B------:R-:W-:Y:S02]  /*3580*/  PRMT R162, R188, 0x654, R165 ;  /* 0x00000654bca27816 */ /* 0x000fe400000000a5 */
[----:B----4-:R-:W-:Y:S01]  /*3590*/  PRMT R163, R194, 0x654, R167 ;  /* 0x00000654c2a37816 */ /* 0x010fe200000000a7 */
[----:B------:R-:W-:Y:S06]  /*35a0*/  @!P0 BRA `(.L_x_28) ;  /* 0x0000000000048947 */ /* 0x000fec0003800000 */
[----:B------:R-:W-:Y:S01]  /*35b0*/  BPT.TRAP 0x1 ;  /* 0x000000040000795c */ /* 0x000fe20000300000 */
.L_x_28:
[----:B------:R-:W-:Y:S01]  /*35c0*/  UISETP.GT.U32.AND UP0, UPT, UR42, 0x1, UPT ;  /* 0x000000012a00788c */ /* 0x000fe2000bf04070 */
[----:B------:R-:W-:-:S04]  /*35d0*/  IMAD.U32 R13, RZ, RZ, UR5 ;  /* 0x00000005ff0d7e24 */ /* 0x000fc8000f8e00ff */
[----:B------:R-:W-:Y:S01]  /*35e0*/  IMAD R13, R13, 0x8, R0 ;  /* 0x000000080d0d7824 */ /* 0x000fe200078e0200 */
[----:B------:R-:W-:-:S03]  /*35f0*/  PLOP3.LUT P2, PT, PT, PT, UP0, 0x80, 0x0 ;  /* 0x000000000000781c */ /* 0x000fc60003f4f008 */
[----:B------:R-:W-:-:S05]  /*3600*/  VIADD R13, R13, 0x20 ;  /* 0x000000200d0d7836 */ /* 0x000fca0000000000 */
[----:B------:R-:W-:-:S04]  /*3610*/  PRMT R13, RZ, 0x654, R13 ;  /* 0x00000654ff0d7816 */ /* 0x000fc8000000000d */
[----:B------:R0:W-:Y:S01]  /*3620*/  SYNCS.ARRIVE.TRANS64.RED.A1T0 RZ, [R13+URZ], RZ ;  /* 0x000000ff0dff79a7 */ /* 0x0001e2000810043f */
[----:B------:R-:W-:Y:S05]  /*3630*/  @P2 BRA `(.L_x_29) ;  /* 0x0000000000042947 */ /* 0x000fea0003800000 */
[----:B------:R-:W-:Y:S01]  /*3640*/  BPT.TRAP 0x1 ;  /* 0x000000040000795c */ /* 0x000fe20000300000 */
.L_x_29:
[----:B------:R-:W-:Y:S01]  /*3650*/  UIADD3 UR8, UR10, 0x4, URZ ;  /* 0x000000040a087890 */ /* 0x000fe2000fffe03f */
[----:B------:R-:W-:Y:S01]  /*3660*/  WARPGROUP.ARRIVE ;  /* 0x00000000000079c5 */ /* 0x000fe20000000000 */
[----:B------:R-:W-:Y:S01]  /*3670*/  UMOV UR15, 0x40000040 ;  /* 0x40000040000f7882 */ /* 0x000fe20000000000 */
[----:B------:R-:W-:-:S04]  /*3680*/  UIADD3 UR5, UR5, 0x1, URZ ;  /* 0x0000000105057890 */ /* 0x000fc8000fffe03f */
[----:B------:R-:W-:Y:S01]  /*3690*/  UMOV UR14, UR8 ;  /* 0x00000008000e7c82 */ /* 0x000fe20008000000 */
[----:B------:R-:W-:Y:S01]  /*36a0*/  UISETP.NE.AND UP0, UPT, UR5, 0x4, UPT ;  /* 0x000000040500788c */ /* 0x000fe2000bf05270 */
[----:B------:R-:W-:Y:S03]  /*36b0*/  QGMMA.64x128x32.F32.E4M3.E5M2 R88, R156, gdesc[UR12], R88, gsb0 ;  /* 0x01e0000c9c587df3 */ /* 0x000fe60008002858 */
[----:B------:R-:W-:Y:S01]  /*36c0*/  USEL UR5, UR5, URZ, UP0 ;  /* 0x0000003f05057287 */ /* 0x000fe20008000000 */
[----:B------:R-:W-:Y:S02]  /*36d0*/  WARPGROUP.DEPBAR.LE gsb0, 0x0 ;  /* 0x00008000000079c5 */ /* 0x000fe40000010000 */
[----:B------:R-:W-:-:S06]  /*36e0*/  WARPGROUP.ARRIVE ;  /* 0x00000000000079c5 */ /* 0x000fcc0000000000 */
[----:B------:R-:W-:Y:S03]  /*36f0*/  QGMMA.64x128x32.F32.E4M3.E5M2 R24, R160, gdesc[UR12], R24, gsb0 ;  /* 0x01e0000ca0187df3 */ /* 0x000fe60008002818 */
[----:B------:R-:W-:Y:S02]  /*3700*/  WARPGROUP.DEPBAR.LE gsb0, 0x0 ;  /* 0x00008000000079c5 */ /* 0x000fe40000010000 */
[----:B------:R-:W-:Y:S04]  /*3710*/  LDS.U8 R15, [R9+0x3808] ;  /* 0x00380800090f7984 */ /* 0x000fe80000000000 */
[----:B------:R-:W1:Y:S04]  /*3720*/  LDS.U8 R158, [R11+0x3808] ;  /* 0x003808000b9e7984 */ /* 0x000e680000000000 */
[----:B------:R-:W-:Y:S04]  /*3730*/  LDS.U8 R163, [R9+0x8000] ;  /* 0x0080000009a37984 */ /* 0x000fe80000000000 */
[----:B------:R-:W2:Y:S04]  /*3740*/  LDS.U8 R184, [R11+0x8000] ;  /* 0x008000000bb87984 */ /* 0x000ea80000000000 */
[----:B0-----:R-:W-:Y:S04]  /*3750*/  LDS.U8 R13, [R9+0x3800] ;  /* 0x00380000090d7984 */ /* 0x001fe80000000000 */
[----:B------:R-:W0:Y:S04]  /*3760*/  LDS.U8 R14, [R11+0x3800] ;  /* 0x003800000b0e7984 */ /* 0x000e280000000000 */
[----:B------:R-:W-:Y:S04]  /*3770*/  LDS.U8 R19, [R9+0x4000] ;  /* 0x0040000009137984 */ /* 0x000fe80000000000 */
[----:B------:R-:W-:Y:S04]  /*3780*/  LDS.U8 R21, [R9+0x4008] ;  /* 0x0040080009157984 */ /* 0x000fe80000000000 */
[----:B------:R-:W-:Y:S04]  /*3790*/  LDS.U8 R157, [R9+0x7800] ;  /* 0x00780000099d7984 */ /* 0x000fe80000000000 */
[----:B------:R-:W-:Y:S04]  /*37a0*/  LDS.U8 R159, [R9+0x7808] ;  /* 0x00780800099f7984 */ /* 0x000fe80000000000 */
[----:B------:R-:W-:Y:S04]  /*37b0*/  LDS.U8 R165, [R9+0x8008] ;  /* 0x0080080009a57984 */ /* 0x000fe80000000000 */
[----:B------:R-:W3:Y:S01]  /*37c0*/  LDS.U8 R164, [R11+0x4000] ;  /* 0x004000000ba47984 */ /* 0x000ee20000000000 */
[----:B-1----:R-:W-:-:S03]  /*37d0*/  PRMT R15, R158, 0x7604, R15 ;  /* 0x000076049e0f7816 */ /* 0x002fc6000000000f */
[----:B------:R-:W1:Y:S04]  /*37e0*/  LDS.U8 R170, [R11+0x4008] ;  /* 0x004008000baa7984 */ /* 0x000e680000000000 */
[----:B------:R-:W4:Y:S01]  /*37f0*/  LDS.U8 R176, [R11+0x7800] ;  /* 0x007800000bb07984 */ /* 0x000f220000000000 */
[----:B--2---:R-:W-:-:S03]  /*3800*/  PRMT R163, R184, 0x7604, R163 ;  /* 0x00007604b8a37816 */ /* 0x004fc600000000a3 */
[----:B------:R-:W2:Y:S04]  /*3810*/  LDS.U8 R180, [R11+0x7808] ;  /* 0x007808000bb47984 */ /* 0x000ea80000000000 */
[----:B------:R-:W2:Y:S01]  /*3820*/  LDS.U8 R190, [R11+0x8008] ;  /* 0x008008000bbe7984 */ /* 0x000ea20000000000 */
[----:B0-----:R-:W-:-:S03]  /*3830*/  PRMT R13, R14, 0x7604, R13 ;  /* 0x000076040e0d7816 */ /* 0x001fc6000000000d */
[----:B------:R-:W0:Y:S04]  /*3840*/  LDS.U8 R160, [R10+0x3808] ;  /* 0x003808000aa07984 */ /* 0x000e280000000000 */
[----:B------:R-:W0:Y:S04]  /*3850*/  LDS.U8 R186, [R10+0x8000] ;  /* 0x008000000aba7984 */ /* 0x000e280000000000 */
[----:B------:R-:W0:Y:S04]  /*3860*/  LDS.U8 R20, [R10+0x3800] ;  /* 0x003800000a147984 */ /* 0x000e280000000000 */
[----:B------:R-:W0:Y:S04]  /*3870*/  LDS.U8 R166, [R10+0x4000] ;  /* 0x004000000aa67984 */ /* 0x000e280000000000 */
[----:B------:R-:W0:Y:S04]  /*3880*/  LDS.U8 R172, [R10+0x4008] ;  /* 0x004008000aac7984 */ /* 0x000e280000000000 */
[----:B------:R-:W0:Y:S01]  /*3890*/  LDS.U8 R178, [R10+0x7800] ;  /* 0x007800000ab27984 */ /* 0x000e220000000000 */
[----:B---3--:R-:W-:-:S03]  /*38a0*/  PRMT R19, R164, 0x7604, R19 ;  /* 0x00007604a4137816 */ /* 0x008fc60000000013 */
[----:B------:R-:W3:Y:S01]  /*38b0*/  LDS.U8 R182, [R10+0x7808] ;  /* 0x007808000ab67984 */ /* 0x000ee20000000000 */
[----:B-1----:R-:W-:-:S03]  /*38c0*/  PRMT R21, R170, 0x7604, R21 ;  /* 0x00007604aa157816 */ /* 0x002fc60000000015 */
[----:B------:R-:W1:Y:S01]  /*38d0*/  LDS.U8 R192, [R10+0x8008] ;  /* 0x008008000ac07984 */ /* 0x000e620000000000 */
[----:B----4-:R-:W-:-:S03]  /*38e0*/  PRMT R157, R176, 0x7604, R157 ;  /* 0x00007604b09d7816 */ /* 0x010fc6000000009d */
[----:B------:R-:W4:Y:S01]  /*38f0*/  LDS.U8 R162, [R12+0x3808] ;  /* 0x003808000ca27984 */ /* 0x000f220000000000 */
[----:B--2---:R-:W-:-:S03]  /*3900*/  PRMT R159, R180, 0x7604, R159 ;  /* 0x00007604b49f7816 */ /* 0x004fc6000000009f */
[----:B------:R-:W2:Y:S01]  /*3910*/  LDS.U8 R188, [R12+0x8000] ;  /* 0x008000000cbc7984 */ /* 0x000ea20000000000 */
[----:B------:R-:W-:-:S03]  /*3920*/  PRMT R165, R190, 0x7604, R165 ;  /* 0x00007604bea57816 */ /* 0x000fc600000000a5 */
[----:B------:R-:W2:Y:S01]  /*3930*/  LDS.U8 R156, [R12+0x3800] ;  /* 0x003800000c9c7984 */ /* 0x000ea20000000000 */
[----:B0-----:R-:W-:-:S03]  /*3940*/  PRMT R15, R160, 0x7054, R15 ;  /* 0x00007054a00f7816 */ /* 0x001fc6000000000f */
[----:B------:R-:W0:Y:S01]  /*3950*/  LDS.U8 R168, [R12+0x4000] ;  /* 0x004000000ca87984 */ /* 0x000e220000000000 */
[----:B------:R-:W-:-:S03]  /*3960*/  PRMT R163, R186, 0x7054, R163 ;  /* 0x00007054baa37816 */ /* 0x000fc600000000a3 */
[----:B------:R-:W0:Y:S01]  /*3970*/  LDS.U8 R174, [R12+0x4008] ;  /* 0x004008000cae7984 */ /* 0x000e220000000000 */
[----:B------:R-:W-:-:S03]  /*3980*/  PRMT R13, R20, 0x7054, R13 ;  /* 0x00007054140d7816 */ /* 0x000fc6000000000d */
[----:B------:R-:W0:Y:S01]  /*3990*/  LDS.U8 R9, [R12+0x7800] ;  /* 0x007800000c097984 */ /* 0x000e220000000000 */
[----:B------:R-:W-:-:S03]  /*39a0*/  PRMT R19, R166, 0x7054, R19 ;  /* 0x00007054a6137816 */ /* 0x000fc60000000013 */
[----:B------:R-:W0:Y:S01]  /*39b0*/  LDS.U8 R161, [R12+0x7808] ;  /* 0x007808000ca17984 */ /* 0x000e220000000000 */
[----:B------:R-:W-:-:S03]  /*39c0*/  PRMT R21, R172, 0x7054, R21 ;  /* 0x00007054ac157816 */ /* 0x000fc60000000015 */
[----:B------:R-:W0:Y:S01]  /*39d0*/  LDS.U8 R194, [R12+0x8008] ;  /* 0x008008000cc27984 */ /* 0x000e220000000000 */
[----:B------:R-:W-:Y:S02]  /*39e0*/  PRMT R178, R178, 0x7054, R157 ;  /* 0x00007054b2b27816 */ /* 0x000fe4000000009d */
[----:B---3--:R-:W-:Y:S02]  /*39f0*/  PRMT R182, R182, 0x7054, R159 ;  /* 0x00007054b6b67816 */ /* 0x008fe4000000009f */
[----:B-1----:R-:W-:Y:S02]  /*3a00*/  PRMT R165, R192, 0x7054, R165 ;  /* 0x00007054c0a57816 */ /* 0x002fe400000000a5 */
[----:B----4-:R-:W-:Y:S02]  /*3a10*/  PRMT R157, R162, 0x654, R15 ;  /* 0x00000654a29d7816 */ /* 0x010fe4000000000f */
[----:B--2---:R-:W-:Y:S02]  /*3a20*/  PRMT R162, R188, 0x654, R163 ;  /* 0x00000654bca27816 */ /* 0x004fe400000000a3 */
[----:B------:R-:W-:-:S02]  /*3a30*/  PRMT R156, R156, 0x654, R13 ;  /* 0x000006549c9c7816 */ /* 0x000fc4000000000d */
[----:B0-----:R-:W-:Y:S02]  /*3a40*/  PRMT R158, R168, 0x654, R19 ;  /* 0x00000654a89e7816 */ /* 0x001fe40000000013 */
[----:B------:R-:W-:Y:S02]  /*3a50*/  PRMT R159, R174, 0x654, R21 ;  /* 0x00000654ae9f7816 */ /* 0x000fe40000000015 */
[----:B------:R-:W-:Y:S02]  /*3a60*/  PRMT R160, R9, 0x654, R178 ;  /* 0x0000065409a07816 */ /* 0x000fe400000000b2 */
[----:B------:R-:W-:Y:S02]  /*3a70*/  PRMT R161, R161, 0x654, R182 ;  /* 0x00000654a1a17816 */ /* 0x000fe400000000b6 */
[----:B------:R-:W-:Y:S01]  /*3a80*/  PRMT R163, R194, 0x654, R165 ;  /* 0x00000654c2a37816 */ /* 0x000fe200000000a5 */
[----:B------:R-:W-:Y:S06]  /*3a90*/  @!P0 BRA `(.L_x_30) ;  /* 0x0000000000048947 */ /* 0x000fec0003800000 */
[----:B------:R-:W-:Y:S01]  /*3aa0*/  BPT.TRAP 0x1 ;  /* 0x000000040000795c */ /* 0x000fe20000300000 */
.L_x_30:
[----:B------:R-:W-:Y:S01]  /*3ab0*/  IMAD.SHL.U32 R10, R3, 0x8000, RZ ;  /* 0x00008000030a7824 */ /* 0x000fe200078e00ff */
[----:B------:R-:W-:Y:S04]  /*3ac0*/  BSSY B0, `(.L_x_31) ;  /* 0x0000006000007945 */ /* 0x000fe80003800000 */
[----:B------:R-:W-:-:S05]  /*3ad0*/  LOP3.LUT R9, R10, R5, RZ, 0xfc, !PT ;  /* 0x000000050a097212 */ /* 0x000fca00078efcff */
[----:B------:R-:W-:Y:S01]  /*3ae0*/  IMAD.IADD R13, R0, 0x1, R9 ;  /* 0x00000001000d7824 */ /* 0x000fe200078e0209 */
[----:B------:R-:W-:Y:S06]  /*3af0*/  @P1 BRA `(.L_x_32) ;  /* 0x0000000000081947 */ /* 0x000fec0003800000 */
[----:B------:R-:W0:Y:S02]  /*3b00*/  SYNCS.PHASECHK.TRANS64.TRYWAIT P1, [R8+URZ], R7 ;  /* 0x00000007080075a7 */ /* 0x000e24000802017f */
[----:B0-----:R-:W-:Y:S05]  /*3b10*/  @!P1 BRA `(.L_x_33) ;  /* 0x000000c400009947 */ /* 0x001fea0003800000 */
.L_x_32:
[----:B------:R-:W-:Y:S05]  /*3b20*/  BSYNC B0 ;  /* 0x0000000000007941 */ /* 0x000fea0003800000 */
.L_x_31:
[--C-:B------:R-:W-:Y:S01]  /*3b30*/  IMAD.IADD R167, R6, 0x1, R13.reuse ;  /* 0x0000000106a77824 */ /* 0x100fe200078e020d */
[----:B------:R-:W-:Y:S01]  /*3b40*/  LDS.U8 R9, [R13+0x808] ;  /* 0x000808000d097984 */ /* 0x000fe20000000000 */
[C---:B------:R-:W-:Y:S01]  /*3b50*/  IMAD.IADD R171, R4.reuse, 0x1, R13 ;  /* 0x0000000104ab7824 */ /* 0x040fe200078e020d */
[----:B------:R-:W-:Y:S05]  /*3b60*/  WARPSYNC.ALL ;  /* 0x0000000000007948 */ /* 0x000fea0003800000 */
[----:B------:R-:W-:Y:S01]  /*3b70*/  LDS.U8 R165, [R13+0x5000] ;  /* 0x005000000da57984 */ /* 0x000fe20000000000 */
[----:B------:R-:W-:-:S03]  /*3b80*/  IMAD.IADD R175, R4, 0x1, R167 ;  /* 0x0000000104af7824 */ /* 0x000fc600078e02a7 */
[----:B------:R-:W1:Y:S04]  /*3b90*/  LDS.U8 R14, [R167+0x808] ;  /* 0x00080800a70e7984 */ /* 0x000e680000000000 */
[----:B------:R-:W2:Y:S04]  /*3ba0*/  LDS.U8 R190, [R167+0x5000] ;  /* 0x00500000a7be7984 */ /* 0x000ea80000000000 */
[----:B0-----:R-:W-:Y:S04]  /*3bb0*/  LDS.U8 R7, [R13+0x800] ;  /* 0x000800000d077984 */ /* 0x001fe80000000000 */
[----:B------:R-:W-:Y:S04]  /*3bc0*/  LDS.U8 R11, [R13+0x1000] ;  /* 0x001000000d0b7984 */ /* 0x000fe80000000000 */
[----:B------:R-:W-:Y:S04]  /*3bd0*/  LDS.U8 R15, [R13+0x1008] ;  /* 0x001008000d0f7984 */ /* 0x000fe80000000000 */
[----:B------:R-:W-:Y:S04]  /*3be0*/  LDS.U8 R19, [R13+0x4800] ;  /* 0x004800000d137984 */ /* 0x000fe80000000000 */
[----:B------:R-:W-:Y:S04]  /*3bf0*/  LDS.U8 R21, [R13+0x4808] ;  /* 0x004808000d157984 */ /* 0x000fe80000000000 */
[----:B------:R-:W-:Y:S04]  /*3c00*/  LDS.U8 R169, [R13+0x5008] ;  /* 0x005008000da97984 */ /* 0x000fe80000000000 */
[----:B------:R-:W0:Y:S04]  /*3c10*/  LDS.U8 R8, [R167+0x800] ;  /* 0x00080000a7087984 */ /* 0x000e280000000000 */
[----:B------:R-:W3:Y:S04]  /*3c20*/  LDS.U8 R166, [R167+0x1000] ;  /* 0x00100000a7a67984 */ /* 0x000ee80000000000 */
[----:B------:R-:W4:Y:S01]  /*3c30*/  LDS.U8 R172, [R167+0x1008] ;  /* 0x00100800a7ac7984 */ /* 0x000f220000000000 */
[----:B-1----:R-:W-:-:S03]  /*3c40*/  PRMT R9, R14, 0x7604, R9 ;  /* 0x000076040e097816 */ /* 0x002fc60000000009 */
[----:B------:R-:W1:Y:S01]  /*3c50*/  LDS.U8 R178, [R167+0x4800] ;  /* 0x00480000a7b27984 */ /* 0x000e620000000000 */
[----:B--2---:R-:W-:-:S03]  /*3c60*/  PRMT R165, R190, 0x7604, R165 ;  /* 0x00007604bea57816 */ /* 0x004fc600000000a5 */
[----:B------:R-:W2:Y:S04]  /*3c70*/  LDS.U8 R184, [R167+0x4808] ;  /* 0x00480800a7b87984 */ /* 0x000ea80000000000 */
[----:B------:R-:W2:Y:S04]  /*3c80*/  LDS.U8 R194, [R167+0x5008] ;  /* 0x00500800a7c27984 */ /* 0x000ea80000000000 */
[----:B------:R-:W2:Y:S04]  /*3c90*/  LDS.U8 R20, [R171+0x808] ;  /* 0x00080800ab147984 */ /* 0x000ea80000000000 */
[----:B------:R-:W2:Y:S04]  /*3ca0*/  LDS.U8 R192, [R171+0x5000] ;  /* 0x00500000abc07984 */ /* 0x000ea80000000000 */
[----:B------:R-:W2:Y:S04]  /*3cb0*/  LDS.U8 R12, [R171+0x800] ;  /* 0x00080000ab0c7984 */ /* 0x000ea80000000000 */
[----:B------:R-:W2:Y:S04]  /*3cc0*/  LDS.U8 R170, [R171+0x1000] ;  /* 0x00100000abaa7984 */ /* 0x000ea80000000000 */
[----:B------:R-:W2:Y:S01]  /*3cd0*/  LDS.U8 R174, [R171+0x1008] ;  /* 0x00100800abae7984 */ /* 0x000ea20000000000 */
[----:B0-----:R-:W-:-:S03]  /*3ce0*/  PRMT R7, R8, 0x7604, R7 ;  /* 0x0000760408077816 */ /* 0x001fc60000000007 */
[----:B------:R-:W0:Y:S01]  /*3cf0*/  LDS.U8 R180, [R171+0x4800] ;  /* 0x00480000abb47984 */ /* 0x000e220000000000 */
[----:B---3--:R-:W-:-:S03]  /*3d00*/  PRMT R11, R166, 0x7604, R11 ;  /* 0x00007604a60b7816 */ /* 0x008fc6000000000b */
[----:B------:R-:W3:Y:S01]  /*3d10*/  LDS.U8 R186, [R171+0x4808] ;  /* 0x00480800abba7984 */ /* 0x000ee20000000000 */
[----:B----4-:R-:W-:-:S03]  /*3d20*/  PRMT R15, R172, 0x7604, R15 ;  /* 0x00007604ac0f7816 */ /* 0x010fc6000000000f */
[----:B------:R-:W4:Y:S01]  /*3d30*/  LDS.U8 R196, [R171+0x5008] ;  /* 0x00500800abc47984 */ /* 0x000f220000000000 */
[----:B-1----:R-:W-:-:S03]  /*3d40*/  PRMT R19, R178, 0x7604, R19 ;  /* 0x00007604b2137816 */ /* 0x002fc60000000013 */
[----:B------:R-:W1:Y:S01]  /*3d50*/  LDS.U8 R164, [R175+0x808] ;  /* 0x00080800afa47984 */ /* 0x000e620000000000 */
[----:B--2---:R-:W-:-:S03]  /*3d60*/  PRMT R21, R184, 0x7604, R21 ;  /* 0x00007604b8157816 */ /* 0x004fc60000000015 */
[----:B------:R-:W2:Y:S01]  /*3d70*/  LDS.U8 R167, [R175+0x5000] ;  /* 0x00500000afa77984 */ /* 0x000ea20000000000 */
[----:B------:R-:W-:-:S03]  /*3d80*/  PRMT R169, R194, 0x7604, R169 ;  /* 0x00007604c2a97816 */ /* 0x000fc600000000a9 */
        /* <DEDUP_REMOVED lines=11> */
[----:B0-----:R-:W-:Y:S02]  /*3e40*/  PRMT R19, R180, 0x7054, R19 ;  /* 0x00007054b4137816 */ /* 0x001fe40000000013 */
[----:B---3--:R-:W-:Y:S02]  /*3e50*/  PRMT R21, R186, 0x7054, R21 ;  /* 0x00007054ba157816 */ /* 0x008fe40000000015 */
[----:B----4-:R-:W-:Y:S02]  /*3e60*/  PRMT R196, R196, 0x7054, R169 ;  /* 0x00007054c4c47816 */ /* 0x010fe400000000a9 */
[----:B-1----:R-:W-:Y:S02]  /*3e70*/  PRMT R169, R164, 0x654, R9 ;  /* 0x00000654a4a97816 */ /* 0x002fe40000000009 */
[----:B--2---:R-:W-:Y:S02]  /*3e80*/  PRMT R166, R167, 0x654, R192 ;  /* 0x00000654a7a67816 */ /* 0x004fe400000000c0 */
[----:B------:R-:W-:-:S02]  /*3e90*/  PRMT R168, R168, 0x654, R7 ;  /* 0x00000654a8a87816 */ /* 0x000fc40000000007 */
[----:B------:R-:W-:Y:S02]  /*3ea0*/  PRMT R170, R13, 0x654, R170 ;  /* 0x000006540daa7816 */ /* 0x000fe400000000aa */
[----:B------:R-:W-:Y:S02]  /*3eb0*/  PRMT R171, R176, 0x654, R15 ;  /* 0x00000654b0ab7816 */ /* 0x000fe4000000000f */
[----:B------:R-:W-:Y:S02]  /*3ec0*/  PRMT R164, R182, 0x654, R19 ;  /* 0x00000654b6a47816 */ /* 0x000fe40000000013 */
[----:B------:R-:W-:Y:S02]  /*3ed0*/  PRMT R165, R188, 0x654, R21 ;  /* 0x00000654bca57816 */ /* 0x000fe40000000015 */
[----:B------:R-:W-:Y:S01]  /*3ee0*/  PRMT R167, R173, 0x654, R196 ;  /* 0x00000654ada77816 */ /* 0x000fe200000000c4 */
[----:B------:R-:W-:Y:S01]  /*3ef0*/  UIADD3 UR8, UR10, 0x6, URZ ;  /* 0x000000060a087890 */ /* 0x000fe2000fffe03f */
[----:B------:R-:W-:Y:S01]  /*3f00*/  WARPGROUP.ARRIVE ;  /* 0x00000000000079c5 */ /* 0x000fe20000000000 */
[----:B------:R-:W-:Y:S01]  /*3f10*/  UMOV UR11, 0x40000040 ;  /* 0x40000040000b7882 */ /* 0x000fe20000000000 */
[----:B------:R-:W-:Y:S01]  /*3f20*/  UISETP.GT.AND UP0, UPT, UR6, 0x2, UPT ;  /* 0x000000020600788c */ /* 0x000fe2000bf04270 */
[----:B------:R-:W-:Y:S01]  /*3f30*/  R2UR UR7, R3 ;  /* 0x00000000030772ca */ /* 0x000fe200000e0000 */
[----:B------:R-:W-:-:S02]  /*3f40*/  UIADD3 UR6, UR6, -0x1, URZ ;  /* 0xffffffff06067890 */ /* 0x000fc4000fffe03f */
[----:B------:R-:W-:Y:S02]  /*3f50*/  UMOV UR10, UR8 ;  /* 0x00000008000a7c82 */ /* 0x000fe40008000000 */
[----:B------:R-:W-:Y:S01]  /*3f60*/  QGMMA.64x128x32.F32.E4M3.E5M2 R88, R156, gdesc[UR8], R88, gsb0 ;  /* 0x01e000089c587df3 */ /* 0x000fe20008002858 */
[----:B------:R-:W-:Y:S02]  /*3f70*/  PLOP3.LUT P1, PT, PT, PT, UP0, 0x80, 0x0 ;  /* 0x000000000000781c */ /* 0x000fe40003f2f008 */
[----:B------:R-:W-:Y:S02]  /*3f80*/  WARPGROUP.DEPBAR.LE gsb0, 0x0 ;  /* 0x00008000000079c5 */ /* 0x000fe40000010000 */
[----:B------:R-:W-:-:S07]  /*3f90*/  WARPGROUP.ARRIVE ;  /* 0x00000000000079c5 */ /* 0x000fce0000000000 */
[----:B------:R-:W-:Y:S03]  /*3fa0*/  QGMMA.64x128x32.F32.E4M3.E5M2 R24, R160, gdesc[UR8], R24, gsb0 ;  /* 0x01e00008a0187df3 */ /* 0x000fe60008002818 */
[----:B------:R-:W-:Y:S02]  /*3fb0*/  WARPGROUP.DEPBAR.LE gsb0, 0x0 ;  /* 0x00008000000079c5 */ /* 0x000fe40000010000 */
[----:B------:R-:W-:Y:S05]  /*3fc0*/  @P1 BRA `(.L_x_34) ;  /* 0xffffffec00141947 */ /* 0x000fea000383ffff */
.L_x_26:
[----:B------:R-:W-:Y:S01]  /*3fd0*/  IMAD.MOV.U32 R9, RZ, RZ, 0x40000040 ;  /* 0x40000040ff097424 */ /* 0x000fe200078e00ff */
[----:B------:R-:W-:Y:S01]  /*3fe0*/  LEA R8, R3, UR4, 0xa ;  /* 0x0000000403087c11 */ /* 0x000fe2000f8e50ff */
[----:B------:R-:W-:Y:S01]  /*3ff0*/  WARPGROUP.ARRIVE ;  /* 0x00000000000079c5 */ /* 0x000fe20000000000 */
[----:B------:R-:W-:Y:S02]  /*4000*/  IADD3 R3, R0, R10, R5 ;  /* 0x0000000a00037210 */ /* 0x000fe40007ffe005 */
[----:B------:R-:W-:Y:S02]  /*4010*/  R2UR UR6, R8 ;  /* 0x00000000080672ca */ /* 0x000fe400000e0000 */
[C---:B------:R-:W-:Y:S01]  /*4020*/  R2UR UR7, R9.reuse ;  /* 0x00000000090772ca */ /* 0x040fe200000e0000 */
[--C-:B------:R-:W-:Y:S01]  /*4030*/  IMAD.IADD R7, R6, 0x1, R3.reuse ;  /* 0x0000000106077824 */ /* 0x100fe200078e0203 */
[----:B------:R-:W-:Y:S01]  /*4040*/  R2UR UR10, R8 ;  /* 0x00000000080a72ca */ /* 0x000fe200000e0000 */
[C---:B------:R-:W-:Y:S01]  /*4050*/  IMAD.IADD R6, R4.reuse, 0x1, R3 ;  /* 0x0000000104067824 */ /* 0x040fe200078e0203 */
[----:B------:R-:W-:Y:S01]  /*4060*/  R2UR UR11, R9 ;  /* 0x00000000090b72ca */ /* 0x000fe200000e0000 */
[----:B------:R-:W-:-:S02]  /*4070*/  IMAD.IADD R10, R4, 0x1, R7 ;  /* 0x00000001040a7824 */ /* 0x000fc400078e0207 */
[----:B------:R-:W-:-:S06]  /*4080*/  VIADD R4, R8, 0x2 ;  /* 0x0000000208047836 */ /* 0x000fcc0000000000 */
[----:B------:R-:W-:Y:S01]  /*4090*/  QGMMA.64x128x32.F32.E4M3.E5M2 R88, R168, gdesc[UR4], R88, gsb0 ;  /* 0x01e00004a8587df3 */ /* 0x000fe20008002858 */
[----:B------:R-:W-:Y:S02]  /*40a0*/  R2UR UR6, R4 ;  /* 0x00000000040672ca */ /* 0x000fe400000e0000 */
[----:B------:R-:W-:Y:S02]  /*40b0*/  WARPGROUP.DEPBAR.LE gsb0, 0x0 ;  /* 0x00008000000079c5 */ /* 0x000fe40000010000 */
[----:B------:R-:W-:-:S07]  /*40c0*/  WARPGROUP.ARRIVE ;  /* 0x00000000000079c5 */ /* 0x000fce0000000000 */
[----:B------:R-:W-:Y:S01]  /*40d0*/  QGMMA.64x128x32.F32.E4M3.E5M2 R24, R164, gdesc[UR8], R24, gsb0 ;  /* 0x01e00008a4187df3 */ /* 0x000fe20008002818 */
[----:B------:R-:W-:Y:S02]  /*40e0*/  R2UR UR10, R4 ;  /* 0x00000000040a72ca */ /* 0x000fe400000e0000 */
[----:B------:R-:W-:Y:S02]  /*40f0*/  WARPGROUP.DEPBAR.LE gsb0, 0x0 ;  /* 0x00008000000079c5 */ /* 0x000fe40000010000 */
[----:B------:R-:W-:Y:S04]  /*4100*/  LDS.U8 R5, [R3+0x1800] ;  /* 0x0018000003057984 */ /* 0x000fe80000000000 */
[----:B------:R-:W-:Y:S04]  /*4110*/  LDS.U8 R13, [R3+0x1808] ;  /* 0x00180800030d7984 */ /* 0x000fe80000000000 */
[----:B------:R-:W0:Y:S04]  /*4120*/  LDS.U8 R12, [R7+0x1800] ;  /* 0x00180000070c7984 */ /* 0x000e280000000000 */
[----:B------:R-:W1:Y:S04]  /*4130*/  LDS.U8 R14, [R7+0x1808] ;  /* 0x00180800070e7984 */ /* 0x000e680000000000 */
[----:B------:R-:W-:Y:S04]  /*4140*/  LDS.U8 R15, [R3+0x2000] ;  /* 0x00200000030f7984 */ /* 0x000fe80000000000 */
[----:B------:R-:W-:Y:S04]  /*4150*/  LDS.U8 R19, [R3+0x2008] ;  /* 0x0020080003137984 */ /* 0x000fe80000000000 */
[----:B------:R-:W2:Y:S04]  /*4160*/  LDS.U8 R160, [R7+0x2000] ;  /* 0x0020000007a07984 */ /* 0x000ea80000000000 */
[----:B------:R-:W3:Y:S04]  /*4170*/  LDS.U8 R166, [R7+0x2008] ;  /* 0x0020080007a67984 */ /* 0x000ee80000000000 */
[----:B------:R-:W4:Y:S04]  /*4180*/  LDS.U8 R20, [R6+0x1808] ;  /* 0x0018080006147984 */ /* 0x000f280000000000 */
[----:B------:R-:W4:Y:S04]  /*4190*/  LDS.U8 R11, [R6+0x1800] ;  /* 0x00180000060b7984 */ /* 0x000f280000000000 */
[----:B------:R-:W4:Y:S04]  /*41a0*/  LDS.U8 R162, [R6+0x2000] ;  /* 0x0020000006a27984 */ /* 0x000f280000000000 */
[----:B------:R-:W4:Y:S04]  /*41b0*/  LDS.U8 R168, [R6+0x2008] ;  /* 0x0020080006a87984 */ /* 0x000f280000000000 */
[----:B------:R-:W4:Y:S01]  /*41c0*/  LDS.U8 R158, [R10+0x1808] ;  /* 0x001808000a9e7984 */ /* 0x000f220000000000 */
[----:B0-----:R-:W-:Y:S01]  /*41d0*/  PRMT R12, R12, 0x7604, R5 ;  /* 0x000076040c0c7816 */ /* 0x001fe20000000005 */
[----:B------:R-:W-:-:S02]  /*41e0*/  IMAD.MOV.U32 R5, RZ, RZ, 0x40000040 ;  /* 0x40000040ff057424 */ /* 0x000fc400078e00ff */
[----:B------:R-:W0:Y:S01]  /*41f0*/  LDS.U8 R156, [R10+0x1800] ;  /* 0x001800000a9c7984 */ /* 0x000e220000000000 */
[----:B-1----:R-:W-:Y:S02]  /*4200*/  PRMT R13, R14, 0x7604, R13 ;  /* 0x000076040e0d7816 */ /* 0x002fe4000000000d */
[C---:B------:R-:W-:Y:S01]  /*4210*/  R2UR UR7, R5.reuse ;  /* 0x00000000050772ca */ /* 0x040fe200000e0000 */
[----:B------:R-:W1:Y:S01]  /*4220*/  LDS.U8 R164, [R10+0x2000] ;  /* 0x002000000aa47984 */ /* 0x000e620000000000 */
[----:B------:R-:W-:-:S03]  /*4230*/  R2UR UR11, R5 ;  /* 0x00000000050b72ca */ /* 0x000fc600000e0000 */
        /* <DEDUP_REMOVED lines=13> */
[----:B------:R-:W-:-:S03]  /*4310*/  PRMT R157, R158, 0x654, R13 ;  /* 0x000006549e9d7816 */ /* 0x000fc6000000000d */
[----:B------:R-:W4:Y:S01]  /*4320*/  LDS.U8 R184, [R7+0x6000] ;  /* 0x0060000007b87984 */ /* 0x000f220000000000 */
[----:B0-----:R-:W-:-:S03]  /*4330*/  PRMT R156, R156, 0x654, R11 ;  /* 0x000006549c9c7816 */ /* 0x001fc6000000000b */
[----:B------:R-:W0:Y:S01]  /*4340*/  LDS.U8 R188, [R7+0x6008] ;  /* 0x0060080007bc7984 */ /* 0x000e220000000000 */
        /* <DEDUP_REMOVED lines=13> */
[----:B----4-:R-:W-:-:S03]  /*4420*/  PRMT R161, R184, 0x7604, R161 ;  /* 0x00007604b8a17816 */ /* 0x010fc600000000a1 */
[----:B------:R-:W-:Y:S01]  /*4430*/  QGMMA.64x128x32.F32.E4M3.E5M2 R88, R156, gdesc[UR4], R88, gsb0 ;  /* 0x01e000049c587df3 */ /* 0x000fe20008002858 */
[----:B0-----:R-:W-:Y:S02]  /*4440*/  PRMT R165, R188, 0x7604, R165 ;  /* 0x00007604bca57816 */ /* 0x001fe400000000a5 */
[----:B-1----:R-:W-:Y:S02]  /*4450*/  PRMT R21, R174, 0x7054, R21 ;  /* 0x00007054ae157816 */ /* 0x002fe40000000015 */
[----:B------:R-:W-:Y:S01]  /*4460*/  PRMT R155, R180, 0x7054, R155 ;  /* 0x00007054b49b7816 */ /* 0x000fe2000000009b */
[----:B------:R-:W-:Y:S02]  /*4470*/  WARPGROUP.DEPBAR.LE gsb0, 0x0 ;  /* 0x00008000000079c5 */ /* 0x000fe40000010000 */
[----:B------:R-:W-:Y:S02]  /*4480*/  PRMT R158, R186, 0x7054, R161 ;  /* 0x00007054ba9e7816 */ /* 0x000fe400000000a1 */
[----:B------:R-:W-:-:S02]  /*4490*/  PRMT R159, R190, 0x7054, R165 ;  /* 0x00007054be9f7816 */ /* 0x000fc400000000a5 */
[----:B------:R-:W-:Y:S02]  /*44a0*/  PRMT R156, R176, 0x654, R21 ;  /* 0x00000654b09c7816 */ /* 0x000fe40000000015 */
[----:B------:R-:W-:Y:S02]  /*44b0*/  PRMT R157, R182, 0x654, R155 ;  /* 0x00000654b69d7816 */ /* 0x000fe4000000009b */
[----:B------:R-:W-:Y:S02]  /*44c0*/  PRMT R158, R163, 0x654, R158 ;  /* 0x00000654a39e7816 */ /* 0x000fe4000000009e */
[----:B--2---:R-:W-:-:S04]  /*44d0*/  PRMT R159, R192, 0x654, R159 ;  /* 0x00000654c09f7816 */ /* 0x004fc8000000009f */
[----:B------:R-:W-:-:S06]  /*44e0*/  WARPGROUP.ARRIVE ;  /* 0x00000000000079c5 */ /* 0x000fcc0000000000 */
[----:B------:R-:W-:Y:S03]  /*44f0*/  QGMMA.64x128x32.F32.E4M3.E5M2 R24, R156, gdesc[UR8], R24, gsb0 ;  /* 0x01e000089c187df3 */ /* 0x000fe60008002818 */
[----:B------:R-:W-:Y:S02]  /*4500*/  WARPGROUP.DEPBAR.LE gsb0, 0x0 ;  /* 0x00008000000079c5 */ /* 0x000fe40000010000 */
[----:B------:R-:W-:Y:S04]  /*4510*/  LDS.U8 R14, [R3+0x3000] ;  /* 0x00300000030e7984 */ /* 0x000fe80000000000 */
[----:B------:R-:W-:Y:S04]  /*4520*/  LDS.U8 R158, [R3+0x6808] ;  /* 0x00680800039e7984 */ /* 0x000fe80000000000 */
[----:B------:R-:W0:Y:S04]  /*4530*/  LDS.U8 R21, [R7+0x3000] ;  /* 0x0030000007157984 */ /* 0x000e280000000000 */
[----:B------:R-:W1:Y:S04]  /*4540*/  LDS.U8 R171, [R7+0x6808] ;  /* 0x0068080007ab7984 */ /* 0x000e680000000000 */
[----:B------:R-:W-:Y:S04]  /*4550*/  LDS.U8 R4, [R3+0x2800] ;  /* 0x0028000003047984 */ /* 0x000fe80000000000 */
[----:B------:R-:W-:Y:S04]  /*4560*/  LDS.U8 R12, [R3+0x2808] ;  /* 0x00280800030c7984 */ /* 0x000fe80000000000 */
[----:B------:R-:W-:Y:S04]  /*4570*/  LDS.U8 R20, [R3+0x3008] ;  /* 0x0030080003147984 */ /* 0x000fe80000000000 */
[----:B------:R-:W-:Y:S04]  /*4580*/  LDS.U8 R156, [R3+0x6800] ;  /* 0x00680000039c7984 */ /* 0x000fe80000000000 */
[----:B------:R-:W-:Y:S04]  /*4590*/  LDS.U8 R164, [R3+0x7000] ;  /* 0x0070000003a47984 */ /* 0x000fe80000000000 */
[----:B------:R-:W-:Y:S04]  /*45a0*/  LDS.U8 R166, [R3+0x7008] ;  /* 0x0070080003a67984 */ /* 0x000fe80000000000 */
[----:B------:R-:W2:Y:S04]  /*45b0*/  LDS.U8 R5, [R7+0x2800] ;  /* 0x0028000007057984 */ /* 0x000ea80000000000 */
[----:B------:R-:W3:Y:S04]  /*45c0*/  LDS.U8 R15, [R7+0x2808] ;  /* 0x00280800070f7984 */ /* 0x000ee80000000000 */
[----:B------:R-:W4:Y:S01]  /*45d0*/  LDS.U8 R161, [R7+0x3008] ;  /* 0x0030080007a17984 */ /* 0x000f220000000000 */
[----:B0-----:R-:W-:-:S03]  /*45e0*/  PRMT R14, R21, 0x7604, R14 ;  /* 0x00007604150e7816 */ /* 0x001fc6000000000e */
[----:B------:R-:W0:Y:S01]  /*45f0*/  LDS.U8 R167, [R7+0x6800] ;  /* 0x0068000007a77984 */ /* 0x000e220000000000 */
[----:B-1----:R-:W-:-:S03]  /*4600*/  PRMT R158, R171, 0x7604, R158 ;  /* 0x00007604ab9e7816 */ /* 0x002fc6000000009e */
[----:B------:R-:W1:Y:S04]  /*4610*/  LDS.U8 R175, [R7+0x7000] ;  /* 0x0070000007af7984 */ /* 0x000e680000000000 */
        /* <DEDUP_REMOVED lines=8> */
[----:B---3--:R-:W-:-:S03]  /*46a0*/  PRMT R12, R15, 0x7604, R12 ;  /* 0x000076040f0c7816 */ /* 0x008fc6000000000c */
[----:B------:R-:W3:Y:S01]  /*46b0*/  LDS.U8 R177, [R6+0x7000] ;  /* 0x0070000006b17984 */ /* 0x000ee20000000000 */
[----:B----4-:R-:W-:-:S03]  /*46c0*/  PRMT R20, R161, 0x7604, R20 ;  /* 0x00007604a1147816 */ /* 0x010fc60000000014 */
[----:B------:R-:W4:Y:S01]  /*46d0*/  LDS.U8 R183, [R6+0x7008] ;  /* 0x0070080006b77984 */ /* 0x000f220000000000 */
[----:B0-----:R-:W-:-:S03]  /*46e0*/  PRMT R156, R167, 0x7604, R156 ;  /* 0x00007604a79c7816 */ /* 0x001fc6000000009c */
[----:B------:R-:W0:Y:S01]  /*46f0*/  LDS.U8 R159, [R10+0x3000] ;  /* 0x003000000a9f7984 */ /* 0x000e220000000000 */
        /* <DEDUP_REMOVED lines=14> */
[----:B--2---:R-:W-:Y:S02]  /*47e0*/  PRMT R169, R169, 0x7054, R156 ;  /* 0x00007054a9a97816 */ /* 0x004fe4000000009c */
[----:B---3--:R-:W-:Y:S02]  /*47f0*/  PRMT R164, R177, 0x7054, R164 ;  /* 0x00007054b1a47816 */ /* 0x008fe400000000a4 */
[----:B----4-:R-:W-:Y:S02]  /*4800*/  PRMT R166, R183, 0x7054, R166 ;  /* 0x00007054b7a67816 */ /* 0x010fe400000000a6 */
[----:B0-----:R-:W-:Y:S02]  /*4810*/  PRMT R158, R159, 0x654, R14 ;  /* 0x000006549f9e7816 */ /* 0x001fe4000000000e */
[----:B-1----:R-:W-:Y:S02]  /*4820*/  PRMT R161, R162, 0x654, R173 ;  /* 0x00000654a2a17816 */ /* 0x002fe400000000ad */
[----:B------:R-:W-:-:S02]  /*4830*/  PRMT R156, R13, 0x654, R4 ;  /* 0x000006540d9c7816 */ /* 0x000fc40000000004 */
[----:B------:R-:W-:Y:S02]  /*4840*/  PRMT R157, R157, 0x654, R12 ;  /* 0x000006549d9d7816 */ /* 0x000fe4000000000c */
[----:B------:R-:W-:Y:S02]  /*4850*/  PRMT R159, R165, 0x654, R20 ;  /* 0x00000654a59f7816 */ /* 0x000fe40000000014 */
[----:B------:R-:W-:Y:S02]  /*4860*/  PRMT R160, R160, 0x654, R169 ;  /* 0x00000654a0a07816 */ /* 0x000fe400000000a9 */
[----:B------:R-:W-:Y:S02]  /*4870*/  PRMT R162, R179, 0x654, R164 ;  /* 0x00000654b3a27816 */ /* 0x000fe400000000a4 */
[----:B------:R-:W-:Y:S01]  /*4880*/  PRMT R163, R185, 0x654, R166 ;  /* 0x00000654b9a37816 */ /* 0x000fe200000000a6 */
[----:B------:R-:W-:Y:S06]  /*4890*/  @!P0 BRA `(.L_x_35) ;  /* 0x0000000000048947 */ /* 0x000fec0003800000 */
[----:B------:R-:W-:Y:S01]  /*48a0*/  BPT.TRAP 0x1 ;  /* 0x000000040000795c */ /* 0x000fe20000300000 */
.L_x_35:
        /* <DEDUP_REMOVED lines=9> */
.L_x_36:
[C---:B0-----:R-:W-:Y:S01]  /*4940*/  VIADD R4, R8.reuse, 0x4 ;  /* 0x0000000408047836 */ /* 0x041fe20000000000 */
[----:B------:R-:W-:Y:S01]  /*4950*/  WARPGROUP.ARRIVE ;  /* 0x00000000000079c5 */ /* 0x000fe20000000000 */
[----:B------:R-:W-:Y:S02]  /*4960*/  IMAD.MOV.U32 R5, RZ, RZ, 0x40000040 ;  /* 0x40000040ff057424 */ /* 0x000fe400078e00ff */
[----:B------:R-:W-:Y:S01]  /*4970*/  VIADD R8, R8, 0x6 ;  /* 0x0000000608087836 */ /* 0x000fe20000000000 */
[C---:B------:R-:W-:Y:S01]  /*4980*/  R2UR UR6, R4.reuse ;  /* 0x00000000040672ca */ /* 0x040fe200000e0000 */
[----:B------:R-:W-:Y:S01]  /*4990*/  IMAD.MOV.U32 R9, RZ, RZ, 0x40000040 ;  /* 0x40000040ff097424 */ /* 0x000fe200078e00ff */
[C---:B------:R-:W-:Y:S02]  /*49a0*/  R2UR UR7, R5.reuse ;  /* 0x00000000050772ca */ /* 0x040fe400000e0000 */
[----:B------:R-:W-:Y:S02]  /*49b0*/  R2UR UR10, R4 ;  /* 0x00000000040a72ca */ /* 0x000fe400000e0000 */
[----:B------:R-:W-:-:S09]  /*49c0*/  R2UR UR11, R5 ;  /* 0x00000000050b72ca */ /* 0x000fd200000e0000 */
[----:B------:R-:W-:Y:S01]  /*49d0*/  QGMMA.64x128x32.F32.E4M3.E5M2 R88, R156, gdesc[UR4], R88, gsb0 ;  /* 0x01e000049c587df3 */ /* 0x000fe20008002858 */
[----:B------:R-:W-:Y:S02]  /*49e0*/  R2UR UR6, R8 ;  /* 0x00000000080672ca */ /* 0x000fe400000e0000 */
[----:B------:R-:W-:Y:S01]  /*49f0*/  R2UR UR7, R9 ;  /* 0x00000000090772ca */ /* 0x000fe200000e0000 */
[----:B------:R-:W-:Y:S02]  /*4a00*/  WARPGROUP.DEPBAR.LE gsb0, 0x0 ;  /* 0x00008000000079c5 */ /* 0x000fe40000010000 */
[----:B------:R-:W-:-:S06]  /*4a10*/  WARPGROUP.ARRIVE ;  /* 0x00000000000079c5 */ /* 0x000fcc0000000000 */
[----:B------:R-:W-:Y:S01]  /*4a20*/  QGMMA.64x128x32.F32.E4M3.E5M2 R24, R160, gdesc[UR8], R24, gsb0 ;  /* 0x01e00008a0187df3 */ /* 0x000fe20008002818 */
[----:B------:R-:W-:Y:S02]  /*4a30*/  R2UR UR10, R8 ;  /* 0x00000000080a72ca */ /* 0x000fe400000e0000 */
[----:B------:R-:W-:Y:S01]  /*4a40*/  R2UR UR11, R9 ;  /* 0x00000000090b72ca */ /* 0x000fe200000e0000 */
        /* <DEDUP_REMOVED lines=63> */
.L_x_22:
[----:B------:R-:W-:Y:S05]  /*4e40*/  @!P0 BRA `(.L_x_37) ;  /* 0x0000000000048947 */ /* 0x000fea0003800000 */
[----:B------:R-:W-:Y:S01]  /*4e50*/  BPT.TRAP 0x1 ;  /* 0x000000040000795c */ /* 0x000fe20000300000 */
.L_x_37:
[----:B------:R-:W-:Y:S02]  /*4e60*/  UIADD3 UR39, UR40, UR39, URZ ;  /* 0x0000002728277290 */ /* 0x000fe4000fffe03f */
[----:B------:R-:W-:Y:S02]  /*4e70*/  UISETP.GT.U32.AND UP0, UPT, UR42, 0x1, UPT ;  /* 0x000000012a00788c */ /* 0x000fe4000bf04070 */
[----:B------:R-:W-:-:S04]  /*4e80*/  ULEA UR4, UR39, 0xfffffff8, 0x3 ;  /* 0xfffffff827047891 */ /* 0x000fc8000f8e183f */
[----:B------:R-:W-:Y:S01]  /*4e90*/  ULOP3.LUT UR4, UR4, 0x18, URZ, 0xc0, !UPT ;  /* 0x0000001804047892 */ /* 0x000fe2000f8ec03f */
[----:B------:R-:W-:-:S05]  /*4ea0*/  PLOP3.LUT P0, PT, PT, PT, UP0, 0x80, 0x0 ;  /* 0x000000000000781c */ /* 0x000fca0003f0f008 */
[----:B------:R-:W-:-:S05]  /*4eb0*/  IMAD.U32 R3, RZ, RZ, UR4 ;  /* 0x00000004ff037e24 */ /* 0x000fca000f8e00ff */
[----:B------:R-:W-:-:S04]  /*4ec0*/  IADD3 R0, R0, 0x20, R3 ;  /* 0x0000002000007810 */ /* 0x000fc80007ffe003 */
[----:B------:R-:W-:-:S04]  /*4ed0*/  PRMT R0, RZ, 0x654, R0 ;  /* 0x00000654ff007816 */ /* 0x000fc80000000000 */
[----:B------:R0:W-:Y:S01]  /*4ee0*/  SYNCS.ARRIVE.TRANS64.RED.A1T0 RZ, [R0+URZ], RZ ;  /* 0x000000ff00ff79a7 */ /* 0x0001e2000810043f */
[----:B------:R-:W-:Y:S05]  /*4ef0*/  @P0 BRA `(.L_x_38) ;  /* 0x0000000000040947 */ /* 0x000fea0003800000 */
[----:B------:R-:W-:Y:S01]  /*4f00*/  BPT.TRAP 0x1 ;  /* 0x000000040000795c */ /* 0x000fe20000300000 */
.L_x_38:
[----:B------:R-:W1:Y:S01]  /*4f10*/  LDC R7, c[0x0][0x288] ;  /* 0x0000a200ff077b82 */ /* 0x000e620000000800 */
[--C-:B0-----:R-:W-:Y:S01]  /*4f20*/  SHF.R.U32.HI R0, RZ, 0x2, R18.reuse ;  /* 0x00000002ff007819 */ /* 0x101fe20000011612 */
[----:B------:R-:W-:Y:S01]  /*4f30*/  IMAD.SHL.U32 R23, R23, 0x80, RZ ;  /* 0x0000008017177824 */ /* 0x000fe200078e00ff */
[----:B------:R-:W-:Y:S01]  /*4f40*/  SHF.R.U32.HI R4, RZ, 0x7, R18 ;  /* 0x00000007ff047819 */ /* 0x000fe20000011612 */
[----:B------:R-:W-:Y:S01]  /*4f50*/  USHF.R.U32.HI UR4, URZ, 0x2, UR39 ;  /* 0x000000023f047899 */ /* 0x000fe20008011627 */
[----:B------:R-:W-:Y:S01]  /*4f60*/  LOP3.LUT R6, R0, 0x7, RZ, 0xc0, !PT ;  /* 0x0000000700067812 */ /* 0x000fe200078ec0ff */
[----:B------:R-:W-:Y:S01]  /*4f70*/  IMAD.SHL.U32 R156, R18, 0x2, RZ ;  /* 0x00000002129c7824 */ /* 0x000fe200078e00ff */
[----:B------:R-:W-:Y:S01]  /*4f80*/  LOP3.LUT R0, R4, 0x1, RZ, 0xc0, !PT ;  /* 0x0000000104007812 */ /* 0x000fe200078ec0ff */
[----:B------:R-:W-:Y:S01]  /*4f90*/  ULOP3.LUT UR4, UR4, 0x1, URZ, 0xc0, !UPT ;  /* 0x0000000104047892 */ /* 0x000fe2000f8ec03f */
[C---:B------:R-:W-:Y:S01]  /*4fa0*/  LOP3.LUT R3, R18.reuse, 0x60, RZ, 0xc0, !PT ;  /* 0x0000006012037812 */ /* 0x040fe200078ec0ff */
[----:B------:R-:W-:Y:S01]  /*4fb0*/  ULDC UR8, c[0x0][0x284] ;  /* 0x0000a10000087ab9 */ /* 0x000fe20000000800 */
[----:B------:R-:W-:Y:S01]  /*4fc0*/  LOP3.LUT R4, R18, 0x3, RZ, 0xc0, !PT ;  /* 0x0000000312047812 */ /* 0x000fe200078ec0ff */
[C---:B------:R-:W-:Y:S01]  /*4fd0*/  IMAD.SHL.U32 R19, R0.reuse, 0x40, RZ ;  /* 0x0000004000137824 */ /* 0x040fe200078e00ff */
[----:B------:R-:W-:Y:S01]  /*4fe0*/  SHF.R.U32.HI R3, RZ, 0x1, R3 ;  /* 0x00000001ff037819 */ /* 0x000fe20000011603 */
[----:B------:R-:W-:Y:S01]  /*4ff0*/  UISETP.GT.U32.AND UP1, UPT, UR39, 0x3, UPT ;  /* 0x000000032700788c */ /* 0x000fe2000bf24070 */
[----:B------:R-:W-:Y:S01]  /*5000*/  SHF.R.S32.HI R155, RZ, 0x1f, R22 ;  /* 0x0000001fff9b7819 */ /* 0x000fe20000011416 */
[----:B------:R-:W-:Y:S01]  /*5010*/  UISETP.NE.U32.AND UP0, UPT, UR4, 0x1, UPT ;  /* 0x000000010400788c */ /* 0x000fe2000bf05070 */
[--C-:B------:R-:W-:Y:S01]  /*5020*/  IADD3 R5, RZ, -R3, -R6.reuse ;  /* 0x80000003ff057210 */ /* 0x100fe20007ffe806 */
[----:B------:R-:W-:Y:S01]  /*5030*/  ULDC.64 UR6, c[0x0][0x5d0] ;  /* 0x0001740000067ab9 */ /* 0x000fe20000000a00 */
[----:B------:R-:W-:Y:S01]  /*5040*/  LOP3.LUT R19, R19, 0x40, R6, 0xe2, !PT ;  /* 0x0000004013137812 */ /* 0x000fe200078ee206 */
[----:B------:R-:W-:Y:S01]  /*5050*/  UISETP.LT.U32.AND UP1, UPT, UR40, 0x4, UP1 ;  /* 0x000000042800788c */ /* 0x000fe20008f21070 */
[C---:B------:R-:W-:Y:S01]  /*5060*/  LOP3.LUT R156, R23.reuse, 0x6, R156, 0xf8, !PT ;  /* 0x00000006179c7812 */ /* 0x040fe200078ef89c */
[----:B------:R-:W-:Y:S01]  /*5070*/  UISETP.GT.U32.AND UP0, UPT, UR40, 0x3, !UP0 ;  /* 0x000000032800788c */ /* 0x000fe2000c704070 */
[----:B------:R-:W-:Y:S01]  /*5080*/  IMAD R0, R0, -0x40, R5 ;  /* 0xffffffc000007824 */ /* 0x000fe200078e0205 */
[----:B-1----:R-:W-:Y:S01]  /*5090*/  ISETP.GE.AND P0, PT, R23, R7, PT ;  /* 0x000000071700720c */ /* 0x002fe20003f06270 */
[----:B------:R-:W-:Y:S01]  /*50a0*/  IMAD R6, R4, -0x2, R7 ;  /* 0xfffffffe04067824 */ /* 0x000fe200078e0207 */
[----:B------:R-:W-:Y:S01]  /*50b0*/  SHF.R.S32.HI R157, RZ, 0x1f, R156 ;  /* 0x0000001fff9d7819 */ /* 0x000fe2000001149c */
[C---:B------:R-:W-:Y:S01]  /*50c0*/  IMAD.SHL.U32 R7, R152.reuse, 0x100, RZ ;  /* 0x0000010098077824 */ /* 0x040fe200078e00ff */
[----:B------:R-:W-:Y:S01]  /*50d0*/  USEL UR5, URZ, 0x1, !UP1 ;  /* 0x000000013f057887 */ /* 0x000fe2000c800000 */
[----:B------:R-:W-:Y:S01]  /*50e0*/  IMAD R5, R155, UR6, RZ ;  /* 0x000000069b057c24 */ /* 0x000fe2000f8e02ff */
[----:B------:R-:W-:Y:S01]  /*50f0*/  USEL UR4, URZ, 0x1, !UP0 ;  /* 0x000000013f047887 */ /* 0x000fe2000c000000 */
[----:B------:R-:W-:Y:S01]  /*5100*/  IMAD.WIDE R12, R152, 0x100, RZ ;  /* 0x00000100980c7825 */ /* 0x000fe200078e02ff */
[----:B------:R-:W-:Y:S01]  /*5110*/  ISETP.GE.OR P0, PT, R7, UR8, P0 ;  /* 0x0000000807007c0c */ /* 0x000fe20008706670 */
[----:B------:R-:W-:-:S02]  /*5120*/  ULOP3.LUT UR39, UR39, 0x3, URZ, 0xc0, !UPT ;  /* 0x0000000327277892 */ /* 0x000fc4000f8ec03f */
[----:B------:R-:W-:Y:S01]  /*5130*/  IMAD R9, R22, UR7, R5 ;  /* 0x0000000716097c24 */ /* 0x000fe2000f8e0205 */
[----:B------:R-:W-:Y:S01]  /*5140*/  LOP3.LUT R19, R12, R19, R3, 0xfe, !PT ;  /* 0x000000130c137212 */ /* 0x000fe200078efe03 */
[----:B------:R-:W-:Y:S01]  /*5150*/  IMAD.WIDE.U32 R4, R22, UR6, R156 ;  /* 0x0000000616047c25 */ /* 0x000fe2000f8e009c */
[----:B------:R-:W-:Y:S01]  /*5160*/  ULOP3.LUT UR38, UR4, UR38, UR5, 0x96, !UPT ;  /* 0x0000002604267292 */ /* 0x000fe2000f8e9605 */
[----:B------:R-:W-:Y:S02]  /*5170*/  IADD3 R3, -R7, UR8, R0 ;  /* 0x0000000807037c10 */ /* 0x000fe4000fffe100 */
[----:B------:R-:W-:Y:S02]  /*5180*/  IMAD.IADD R5, R5, 0x1, R9 ;  /* 0x0000000105057824 */ /* 0x000fe400078e0209 */
[----:B------:R-:W-:Y:S02]  /*5190*/  IMAD.IADD R0, R6, 0x1, -R23 ;  /* 0x0000000106007824 */ /* 0x000fe400078e0a17 */
[----:B------:R-:W-:Y:S01]  /*51a0*/  IMAD.MOV.U32 R152, RZ, RZ, -0x1 ;  /* 0xffffffffff987424 */ /* 0x000fe200078e00ff */
[----:B------:R-:W-:Y:S06]  /*51b0*/  @P0 BRA `(.L_x_39) ;  /* 0x0000008c00080947 */ /* 0x000fec0003800000 */
[----:B------:R-:W0:Y:S01]  /*51c0*/  LDC.64 R20, c[0x0][0x5c8] ;  /* 0x00017200ff147b82 */ /* 0x000e220000000a00 */
[----:B------:R-:W-:Y:S01]  /*51d0*/  ULDC.64 UR4, c[0x0][0x5c0] ;  /* 0x0001700000047ab9 */ /* 0x000fe20000000a00 */
[----:B------:R-:W-:Y:S01]  /*51e0*/  BSSY B0, `(.L_x_39) ;  /* 0x00008bf000007945 */ /* 0x000fe20003800000 */
[-C--:B0-----:R-:W-:Y:S01]  /*51f0*/  IMAD R6, R13, R20.reuse, RZ ;  /* 0x000000140d067224 */ /* 0x081fe200078e02ff */
[----:B------:R-:W-:Y:S01]  /*5200*/  SHF.L.U64.HI R14, R20, 0x3, R21 ;  /* 0x00000003140e7819 */ /* 0x000fe20000010215 */
[----:B------:R-:W-:-:S04]  /*5210*/  IMAD.WIDE.U32 R4, R19, R20, R4 ;  /* 0x0000001413047225 */ /* 0x000fc800078e0004 */
[----:B------:R-:W-:Y:S01]  /*5220*/  IMAD R11, R19, R21, R6 ;  /* 0x00000015130b7224 */ /* 0x000fe200078e0206 */
[----:B------:R-:W-:Y:S01]  /*5230*/  IADD3 R10, P3, R4, UR4, RZ ;  /* 0x00000004040a7c10 */ /* 0x000fe2000ff7e0ff */
[C---:B------:R-:W-:Y:S01]  /*5240*/  IMAD.SHL.U32 R9, R20.reuse, 0x8, RZ ;  /* 0x0000000814097824 */ /* 0x040fe200078e00ff */
[----:B------:R-:W-:Y:S01]  /*5250*/  LEA R7, P2, R20, R4, 0x7 ;  /* 0x0000000414077211 */ /* 0x000fe200078438ff */
[----:B------:R-:W-:-:S03]  /*5260*/  IMAD.IADD R15, R5, 0x1, R11 ;  /* 0x00000001050f7824 */ /* 0x000fc600078e020b */
[----:B------:R-:W-:Y:S02]  /*5270*/  IADD3 R8, P1, P0, R4, UR4, R9 ;  /* 0x0000000404087c10 */ /* 0x000fe4000f83e009 */
[----:B------:R-:W-:Y:S02]  /*5280*/  IADD3.X R11, R15, UR5, RZ, P3, !PT ;  /* 0x000000050f0b7c10 */ /* 0x000fe40009ffe4ff */
[----:B-----5:R-:W-:Y:S02]  /*5290*/  FSETP.NEU.AND P3, PT, R154, RZ, PT ;  /* 0x000000ff9a00720b */ /* 0x020fe40003f6d000 */
[----:B------:R-:W-:Y:S02]  /*52a0*/  LEA.HI.X R5, R20, R15, R21, 0x7, P2 ;  /* 0x0000000f14057211 */ /* 0x000fe400010f3c15 */
[C---:B------:R-:W-:Y:S02]  /*52b0*/  IADD3 R6, P2, R7.reuse, UR4, RZ ;  /* 0x0000000407067c10 */ /* 0x040fe4000ff5e0ff */
[----:B------:R-:W-:-:S02]  /*52c0*/  IADD3 R4, P4, P5, R7, UR4, R9 ;  /* 0x0000000407047c10 */ /* 0x000fc4000fd9e009 */
[----:B------:R-:W-:Y:S02]  /*52d0*/  IADD3.X R7, R5, UR5, RZ, P2, !PT ;  /* 0x0000000505077c10 */ /* 0x000fe400097fe4ff */
[--C-:B------:R-:W-:Y:S02]  /*52e0*/  IADD3.X R9, R15, UR5, R14.reuse, P1, P0 ;  /* 0x000000050f097c10 */ /* 0x100fe40008fe040e */
[----:B------:R-:W-:Y:S01]  /*52f0*/  IADD3.X R5, R5, UR5, R14, P4, P5 ;  /* 0x0000000505057c10 */ /* 0x000fe2000a7ea40e */
[----:B------:R-:W-:Y:S06]  /*5300*/  @!P3 BRA `(.L_x_40) ;  /* 0x0000006800a0b947 */ /* 0x000fec0003800000 */
[----:B------:R-:W0:Y:S01]  /*5310*/  LDC.64 R20, c[0x0][0x5b0] ;  /* 0x00016c00ff147b82 */ /* 0x000e220000000a00 */
[----:B------:R-:W-:Y:S01]  /*5320*/  ULDC.64 UR4, c[0x0][0x5b8] ;  /* 0x00016e0000047ab9 */ /* 0x000fe20000000a00 */
[----:B------:R-:W-:Y:S01]  /*5330*/  ISETP.GE.AND P0, PT, R3, 0x1, PT ;  /* 0x000000010300780c */ /* 0x000fe20003f06270 */
[----:B------:R-:W-:Y:S01]  /*5340*/  IMAD R23, R155, UR4, RZ ;  /* 0x000000049b177c24 */ /* 0x000fe2000f8e02ff */
[----:B------:R-:W-:Y:S01]  /*5350*/  BSSY B1, `(.L_x_41) ;  /* 0x000000f000017945 */ /* 0x000fe20003800000 */
[----:B------:R-:W-:Y:S01]  /*5360*/  IMAD.WIDE.U32 R156, R22, UR4, R156 ;  /* 0x00000004169c7c25 */ /* 0x000fe2000f8e009c */
[----:B------:R-:W-:Y:S02]  /*5370*/  ISETP.LT.OR P3, PT, R0, 0x1, !P0 ;  /* 0x000000010000780c */ /* 0x000fe40004761670 */
[----:B------:R-:W1:Y:S01]  /*5380*/  LDC.64 R14, c[0x0][0x5a8] ;  /* 0x00016a00ff0e7b82 */ /* 0x000e620000000a00 */
[----:B------:R-:W-:Y:S01]  /*5390*/  IMAD R23, R22, UR5, R23 ;  /* 0x0000000516177c24 */ /* 0x000fe2000f8e0217 */
[----:B------:R-:W-:Y:S01]  /*53a0*/  PRMT R155, RZ, 0x7610, R155 ;  /* 0x00007610ff9b7816 */ /* 0x000fe2000000009b */
[----:B------:R-:W-:-:S02]  /*53b0*/  IMAD.MOV.U32 R22, RZ, RZ, R156 ;  /* 0x000000ffff167224 */ /* 0x000fc400078e009c */
[----:B------:R-:W-:Y:S02]  /*53c0*/  IMAD.IADD R23, R157, 0x1, R23 ;  /* 0x000000019d177824 */ /* 0x000fe400078e0217 */
[-C--:B0-----:R-:W-:Y:S02]  /*53d0*/  IMAD R158, R13, R20.reuse, RZ ;  /* 0x000000140d9e7224 */ /* 0x081fe400078e02ff */
[----:B------:R-:W-:-:S04]  /*53e0*/  IMAD.WIDE.U32 R156, R19, R20, R22 ;  /* 0x00000014139c7225 */ /* 0x000fc800078e0016 */
[----:B------:R-:W-:Y:S01]  /*53f0*/  IMAD R158, R19, R21, R158 ;  /* 0x00000015139e7224 */ /* 0x000fe200078e029e */
[----:B-1----:R-:W-:-:S04]  /*5400*/  IADD3 R156, P1, R156, R14, RZ ;  /* 0x0000000e9c9c7210 */ /* 0x002fc80007f3e0ff */
[----:B------:R-:W-:Y:S01]  /*5410*/  IADD3.X R157, R15, R157, R158, P1, !PT ;  /* 0x0000009d0f9d7210 */ /* 0x000fe20000ffe49e */
[----:B------:R-:W-:Y:S08]  /*5420*/  @P3 BRA `(.L_x_42) ;  /* 0x0000000000043947 */ /* 0x000ff00003800000 */
[----:B------:R0:W5:Y:S02]  /*5430*/  LDG.E.U8 R155, desc[UR36][R156.64] ;  /* 0x000000249c9b7981 */ /* 0x000164000c1e1100 */
.L_x_42:
[----:B------:R-:W-:Y:S05]  /*5440*/  BSYNC B1 ;  /* 0x0000000000017941 */ /* 0x000fea0003800000 */
.L_x_41:
[----:B-----5:R-:W-:Y:S01]  /*5450*/  LOP3.LUT R155, R155, 0xff, RZ, 0xc0, !PT ;  /* 0x000000ff9b9b7812 */ /* 0x020fe200078ec0ff */
[----:B------:R-:W-:Y:S01]  /*5460*/  BSSY B1, `(.L_x_43) ;  /* 0x000000b000017945 */ /* 0x000fe20003800000 */
[----:B------:R-:W-:Y:S02]  /*5470*/  ISETP.LT.OR P2, PT, R0, 0x2, !P0 ;  /* 0x000000020000780c */ /* 0x000fe40004741670 */
[----:B------:R-:W-:-:S05]  /*5480*/  F2FP.F16.E4M3.UNPACK_B R155, R155 ;  /* 0x0000009bff9b723e */ /* 0x000fca00020006ff */
[----:B------:R-:W-:-:S05]  /*5490*/  HADD2.F32 R155, -RZ, R155.H0_H0 ;  /* 0x2000009bff9b7230 */ /* 0x000fca0000004100 */
[----:B------:R-:W-:-:S04]  /*54a0*/  FMUL R155, R155, R154 ;  /* 0x0000009a9b9b7220 */ /* 0x000fc80000400000 */
[----:B------:R-:W-:Y:S01]  /*54b0*/  FFMA R155, R88, R153, R155 ;  /* 0x00000099589b7223 */ /* 0x000fe2000000009b */
[----:B------:R-:W-:-:S04]  /*54c0*/  PRMT R88, RZ, 0x7610, R88 ;  /* 0x00007610ff587816 */ /* 0x000fc80000000058 */
[----:B------:R-:W-:-:S05]  /*54d0*/  F2FP.SATFINITE.E4M3.F32.PACK_AB_MERGE_C R155, RZ, R155, RZ ;  /* 0x0000009bff9b723e */ /* 0x000fca00048070ff */
[----:B------:R1:W-:Y:S01]  /*54e0*/  @!P3 STG.E.U8 desc[UR36][R10.64], R155 ;  /* 0x0000009b0a00b986 */ /* 0x0003e2000c101124 */
[----:B------:R-:W-:Y:S05]  /*54f0*/  @P2 BRA `(.L_x_44) ;  /* 0x0000000000042947 */ /* 0x000fea0003800000 */
[----:B------:R2:W5:Y:S02]  /*5500*/  LDG.E.U8 R88, desc[UR36][R156.64+0x1] ;  /* 0x000001249c587981 */ /* 0x000564000c1e1100 */
.L_x_44:
[----:B------:R-:W-:Y:S05]  /*5510*/  BSYNC B1 ;  /* 0x0000000000017941 */ /* 0x000fea0003800000 */
.L_x_43:
[----:B-----5:R-:W-:Y:S01]  /*5520*/  LOP3.LUT R88, R88, 0xff, RZ, 0xc0, !PT ;  /* 0x000000ff58587812 */ /* 0x020fe200078ec0ff */
[----:B------:R-:W-:Y:S01]  /*5530*/  BSSY B1, `(.L_x_45) ;  /* 0x0000013000017945 */ /* 0x000fe20003800000 */
[----:B------:R-:W-:Y:S02]  /*5540*/  IADD3 R161, P1, R19, 0x8, RZ ;  /* 0x0000000813a17810 */ /* 0x000fe40007f3e0ff */
[----:B------:R-:W-:-:S03]  /*5550*/  F2FP.F16.E4M3.UNPACK_B R88, R88 ;  /* 0x00000058ff58723e */ /* 0x000fc600020006ff */
[----:B------:R-:W-:Y:S01]  /*5560*/  IMAD.X R159, RZ, RZ, R13, P1 ;  /* 0x000000ffff9f7224 */ /* 0x000fe200008e060d */
[----:B------:R-:W-:Y:S01]  /*5570*/  ISETP.GE.AND P1, PT, R3, 0x9, PT ;  /* 0x000000090300780c */ /* 0x000fe20003f26270 */
[----:B-1----:R-:W-:Y:S02]  /*5580*/  HADD2.F32 R155, -RZ, R88.H0_H0 ;  /* 0x20000058ff9b7230 */ /* 0x002fe40000004100 */
[-C--:B------:R-:W-:Y:S01]  /*5590*/  IMAD R160, R159, R20.reuse, RZ ;  /* 0x000000149fa07224 */ /* 0x080fe200078e02ff */
[----:B------:R-:W-:Y:S01]  /*55a0*/  ISETP.LT.OR P4, PT, R0, 0x1, !P1 ;  /* 0x000000010000780c */ /* 0x000fe20004f81670 */
[----:B------:R-:W-:-:S04]  /*55b0*/  IMAD.WIDE.U32 R158, R161, R20, R22 ;  /* 0x00000014a19e7225 */ /* 0x000fc800078e0016 */
[----:B------:R-:W-:Y:S01]  /*55c0*/  FMUL R88, R155, R154 ;  /* 0x0000009a9b587220 */ /* 0x000fe20000400000 */
[----:B------:R-:W-:Y:S01]  /*55d0*/  PRMT R155, RZ, 0x7610, R155 ;  /* 0x00007610ff9b7816 */ /* 0x000fe2000000009b */
[----:B------:R-:W-:Y:S02]  /*55e0*/  IMAD R160, R161, R21, R160 ;  /* 0x00000015a1a07224 */ /* 0x000fe400078e02a0 */
[----:B------:R-:W-:-:S01]  /*55f0*/  FFMA R89, R89, R153, R88 ;  /* 0x0000009959597223 */ /* 0x000fc20000000058 */
[----:B------:R-:W-:-:S04]  /*5600*/  IADD3 R88, P3, R158, R14, RZ ;  /* 0x0000000e9e587210 */ /* 0x000fc80007f7e0ff */
[----:B------:R-:W-:Y:S02]  /*5610*/  F2FP.SATFINITE.E4M3.F32.PACK_AB_MERGE_C R161, RZ, R89, RZ ;  /* 0x00000059ffa1723e */ /* 0x000fe400048070ff */
[----:B------:R-:W-:-:S03]  /*5620*/  IADD3.X R89, R15, R159, R160, P3, !PT ;  /* 0x0000009f0f597210 */ /* 0x000fc60001ffe4a0 */
[----:B------:R1:W-:Y:S01]  /*5630*/  @!P2 STG.E.U8 desc[UR36][R10.64+0x1], R161 ;  /* 0x000001a10a00a986 */ /* 0x0003e2000c101124 */
[----:B------:R-:W-:Y:S05]  /*5640*/  @P4 BRA `(.L_x_46) ;  /* 0x0000000000044947 */ /* 0x000fea0003800000 */
[----:B------:R3:W5:Y:S02]  /*5650*/  LDG.E.U8 R155, desc[UR36][R88.64] ;  /* 0x00000024589b7981 */ /* 0x000764000c1e1100 */
.L_x_46:
[----:B------:R-:W-:Y:S05]  /*5660*/  BSYNC B1 ;  /* 0x0000000000017941 */ /* 0x000fea0003800000 */
.L_x_45:
        /* <DEDUP_REMOVED lines=12> */
.L_x_48:
[----:B------:R-:W-:Y:S05]  /*5730*/  BSYNC B1 ;  /* 0x0000000000017941 */ /* 0x000fea0003800000 */
.L_x_47:
[----:B-----5:R-:W-:Y:S01]  /*5740*/  LOP3.LUT R90, R90, 0xff, RZ, 0xc0, !PT ;  /* 0x000000ff5a5a7812 */ /* 0x020fe200078ec0ff */
[----:B------:R-:W-:Y:S01]  /*5750*/  BSSY B1, `(.L_x_49) ;  /* 0x000000b000017945 */ /* 0x000fe20003800000 */
[----:B------:R-:W-:Y:S02]  /*5760*/  ISETP.LT.OR P3, PT, R0, 0x9, !P0 ;  /* 0x000000090000780c */ /* 0x000fe40004761670 */
[----:B------:R-:W-:-:S05]  /*5770*/  F2FP.F16.E4M3.UNPACK_B R90, R90 ;  /* 0x0000005aff5a723e */ /* 0x000fca00020006ff */
[----:B----4-:R-:W-:-:S05]  /*5780*/  HADD2.F32 R155, -RZ, R90.H0_H0 ;  /* 0x2000005aff9b7230 */ /* 0x010fca0000004100 */
[----:B------:R-:W-:-:S04]  /*5790*/  FMUL R90, R155, R154 ;  /* 0x0000009a9b5a7220 */ /* 0x000fc80000400000 */
[----:B------:R-:W-:-:S05]  /*57a0*/  FFMA R90, R91, R153, R90 ;  /* 0x000000995b5a7223 */ /* 0x000fca000000005a */
[----:B------:R-:W-:Y:S02]  /*57b0*/  F2FP.SATFINITE.E4M3.F32.PACK_AB_MERGE_C R91, RZ, R90, RZ ;  /* 0x0000005aff5b723e */ /* 0x000fe400048070ff */
[----:B------:R-:W-:-:S03]  /*57c0*/  PRMT R90, RZ, 0x7610, R90 ;  /* 0x00007610ff5a7816 */ /* 0x000fc6000000005a */
[----:B------:R4:W-:Y:S01]  /*57d0*/  @!P2 STG.E.U8 desc[UR36][R8.64+0x1], R91 ;  /* 0x0000015b0800a986 */ /* 0x0009e2000c101124 */
[----:B------:R-:W-:Y:S05]  /*57e0*/  @P3 BRA `(.L_x_50) ;  /* 0x0000000000043947 */ /* 0x000fea0003800000 */
[----:B------:R0:W5:Y:S02]  /*57f0*/  LDG.E.U8 R90, desc[UR36][R156.64+0x8] ;  /* 0x000008249c5a7981 */ /* 0x000164000c1e1100 */
.L_x_50:
[----:B------:R-:W-:Y:S05]  /*5800*/  BSYNC B1 ;  /* 0x0000000000017941 */ /* 0x000fea0003800000 */
.L_x_49:
[----:B-----5:R-:W-:Y:S01]  /*5810*/  LOP3.LUT R90, R90, 0xff, RZ, 0xc0, !PT ;  /* 0x000000ff5a5a7812 */ /* 0x020fe200078ec0ff */
[----:B------:R-:W-:Y:S01]  /*5820*/  BSSY B1, `(.L_x_51) ;  /* 0x000000b000017945 */ /* 0x000fe20003800000 */
[----:B------:R-:W-:Y:S02]  /*5830*/  ISETP.LT.OR P2, PT, R0, 0xa, !P0 ;  /* 0x0000000a0000780c */ /* 0x000fe40004741670 */
[----:B------:R-:W-:-:S05]  /*5840*/  F2FP.F16.E4M3.UNPACK_B R90, R90 ;  /* 0x0000005aff5a723e */ /* 0x000fca00020006ff */
[----:B----4-:R-:W-:Y:S01]  /*5850*/  HADD2.F32 R91, -RZ, R90.H0_H0 ;  /* 0x2000005aff5b7230 */ /* 0x010fe20000004100 */
[----:B------:R-:W-:-:S04]  /*5860*/  PRMT R90, RZ, 0x7610, R90 ;  /* 0x00007610ff5a7816 */ /* 0x000fc8000000005a */
[----:B------:R-:W-:-:S04]  /*5870*/  FMUL R91, R91, R154 ;  /* 0x0000009a5b5b7220 */ /* 0x000fc80000400000 */
[----:B------:R-:W-:-:S05]  /*5880*/  FFMA R91, R92, R153, R91 ;  /* 0x000000995c5b7223 */ /* 0x000fca000000005b */
[----:B------:R-:W-:-:S05]  /*5890*/  F2FP.SATFINITE.E4M3.F32.PACK_AB_MERGE_C R91, RZ, R91, RZ ;  /* 0x0000005bff5b723e */ /* 0x000fca00048070ff */
[----:B------:R4:W-:Y:S01]  /*58a0*/  @!P3 STG.E.U8 desc[UR36][R10.64+0x8], R91 ;  /* 0x0000085b0a00b986 */ /* 0x0009e2000c101124 */
[----:B------:R-:W-:Y:S05]  /*58b0*/  @P2 BRA `(.L_x_52) ;  /* 0x0000000000042947 */ /* 0x000fea0003800000 */
[----:B------:R0:W5:Y:S02]  /*58c0*/  LDG.E.U8 R90, desc[UR36][R156.64+0x9] ;  /* 0x000009249c5a7981 */ /* 0x000164000c1e1100 */
.L_x_52:
[----:B------:R-:W-:Y:S05]  /*58d0*/  BSYNC B1 ;  /* 0x0000000000017941 */ /* 0x000fea0003800000 */
.L_x_51:
        /* <DEDUP_REMOVED lines=12> */
.L_x_54:
[----:B------:R-:W-:Y:S05]  /*59a0*/  BSYNC B1 ;  /* 0x0000000000017941 */ /* 0x000fea0003800000 */
.L_x_53:
        /* <DEDUP_REMOVED lines=12> */
.L_x_56:
[----:B------:R-:W-:Y:S05]  /*5a70*/  BSYNC B1 ;  /* 0x0000000000017941 */ /* 0x000fea0003800000 */
.L_x_55:
        /* <DEDUP_REMOVED lines=12> */
.L_x_58:
[----:B------:R-:W-:Y:S05]  /*5b40*/  BSYNC B1 ;  /* 0x0000000000017941 */ /* 0x000fea0003800000 */
.L_x_57:
        /* <DEDUP_REMOVED lines=12> */
.L_x_60:
[----:B------:R-:W-:Y:S05]  /*5c10*/  BSYNC B1 ;  /* 0x0000000000017941 */ /* 0x000fea0003800000 */
.L_x_59:
        /* <DEDUP_REMOVED lines=12> */
.L_x_62:
[----:B------:R-:W-:Y:S05]  /*5ce0*/  BSYNC B1 ;  /* 0x0000000000017941 */ /* 0x000fea0003800000 */
.L_x_61:
        /* <DEDUP_REMOVED lines=12> */
.L_x_64:
[----:B------:R-:W-:Y:S05]  /*5db0*/  BSYNC B1 ;  /* 0x0000000000017941 */ /* 0x000fea0003800000 */
.L_x_63:
        /* <DEDUP_REMOVED lines=12> */
.L_x_66:
[----:B------:R-:W-:Y:S05]  /*5e80*/  BSYNC B1 ;  /* 0x0000000000017941 */ /* 0x000fea0003800000 */
.L_x_65:
        /* <DEDUP_REMOVED lines=12> */
.L_x_68:
[----:B------:R-:W-:Y:S05]  /*5f50*/  BSYNC B1 ;  /* 0x0000000000017941 */ /* 0x000fea0003800000 */
.L_x_67:
        /* <DEDUP_REMOVED lines=12> */
.L_x_70:
[----:B------:R-:W-:Y:S05]  /*6020*/  BSYNC B1 ;  /* 0x0000000000017941 */ /* 0x000fea0003800000 */
.L_x_69:
        /* <DEDUP_REMOVED lines=12> */
.L_x_72:
[----:B------:R-:W-:Y:S05]  /*60f0*/  BSYNC B1 ;  /* 0x0000000000017941 */ /* 0x000fea0003800000 */
.L_x_71:
        /* <DEDUP_REMOVED lines=12> */
.L_x_74:
[----:B------:R-:W-:Y:S05]  /*61c0*/  BSYNC B1 ;  /* 0x0000000000017941 */ /* 0x000fea0003800000 */
.L_x_73:
        /* <DEDUP_REMOVED lines=12> */
.L_x_76:
[----:B------:R-:W-:Y:S05]  /*6290*/  BSYNC B1 ;  /* 0x0000000000017941 */ /* 0x000fea0003800000 */
.L_x_75:
        /* <DEDUP_REMOVED lines=12> */
.L_x_78:
[----:B------:R-:W-:Y:S05]  /*6360*/  BSYNC B1 ;  /* 0x0000000000017941 */ /* 0x000fea0003800000 */
.L_x_77:
        /* <DEDUP_REMOVED lines=12> */
.L_x_80:
[----:B------:R-:W-:Y:S05]  /*6430*/  BSYNC B1 ;  /* 0x0000000000017941 */ /* 0x000fea0003800000 */
.L_x_79:
        /* <DEDUP_REMOVED lines=12> */
.L_x_82:
[----:B------:R-:W-:Y:S05]  /*6500*/  BSYNC B1 ;  /* 0x0000000000017941 */ /* 0x000fea0003800000 */
.L_x_81:
        /* <DEDUP_REMOVED lines=12> */
.L_x_84:
[----:B------:R-:W-:Y:S05]  /*65d0*/  BSYNC B1 ;  /* 0x0000000000017941 */ /* 0x000fea0003800000 */
.L_x_83:
        /* <DEDUP_REMOVED lines=12> */
.L_x_86:
[----:B------:R-:W-:Y:S05]  /*66a0*/  BSYNC B1 ;  /* 0x0000000000017941 */ /* 0x000fea0003800000 */
.L_x_85:
        /* <DEDUP_REMOVED lines=12> */
.L_x_88:
[----:B------:R-:W-:Y:S05]  /*6770*/  BSYNC B1 ;  /* 0x0000000000017941 */ /* 0x000fea0003800000 */
.L_x_87:
        /* <DEDUP_REMOVED lines=12> */
.L_x_90:
[----:B------:R-:W-:Y:S05]  /*6840*/  BSYNC B1 ;  /* 0x0000000000017941 */ /* 0x000fea0003800000 */
.L_x_89:
        /* <DEDUP_REMOVED lines=12> */
.L_x_92:
[----:B------:R-:W-:Y:S05]  /*6910*/  BSYNC B1 ;  /* 0x0000000000017941 */ /* 0x000fea0003800000 */
.L_x_91:
        /* <DEDUP_REMOVED lines=12> */
.L_x_94:
[----:B------:R-:W-:Y:S05]  /*69e0*/  BSYNC B1 ;  /* 0x0000000000017941 */ /* 0x000fea0003800000 */
.L_x_93:
        /* <DEDUP_REMOVED lines=12> */
.L_x_96:
[----:B------:R-:W-:Y:S05]  /*6ab0*/  BSYNC B1 ;  /* 0x0000000000017941 */ /* 0x000fea0003800000 */
.L_x_95:
        /* <DEDUP_REMOVED lines=12> */
.L_x_98:
[----:B------:R-:W-:Y:S05]  /*6b80*/  BSYNC B1 ;  /* 0x0000000000017941 */ /* 0x000fea0003800000 */
.L_x_97:
        /* <DEDUP_REMOVED lines=12> */
.L_x_100:
[----:B------:R-:W-:Y:S05]  /*6c50*/  BSYNC B1 ;  /* 0x0000000000017941 */ /* 0x000fea0003800000 */
.L_x_99:
        /* <DEDUP_REMOVED lines=12> */
.L_x_102:
[----:B------:R-:W-:Y:S05]  /*6d20*/  BSYNC B1 ;  /* 0x0000000000017941 */ /* 0x000fea0003800000 */
.L_x_101:
        /* <DEDUP_REMOVED lines=12> */
.L_x_104:
[----:B------:R-:W-:Y:S05]  /*6df0*/  BSYNC B1 ;  /* 0x0000000000017941 */ /* 0x000fea0003800000 */
.L_x_103:
        /* <DEDUP_REMOVED lines=12> */
.L_x_106:
[----:B------:R-:W-:Y:S05]  /*6ec0*/  BSYNC B1 ;  /* 0x0000000000017941 */ /* 0x000fea0003800000 */
.L_x_105:
        /* <DEDUP_REMOVED lines=12> */
.L_x_108:
[----:B------:R-:W-:Y:S05]  /*6f90*/  BSYNC B1 ;  /* 0x0000000000017941 */ /* 0x000fea0003800000 */
.L_x_107:
        /* <DEDUP_REMOVED lines=12> */
.L_x_110:
[----:B------:R-:W-:Y:S05]  /*7060*/  BSYNC B1 ;  /* 0x0000000000017941 */ /* 0x000fea0003800000 */
.L_x_109:
        /* <DEDUP_REMOVED lines=12> */
.L_x_112:
[----:B------:R-:W-:Y:S05]  /*7130*/  BSYNC B1 ;  /* 0x0000000000017941 */ /* 0x000fea0003800000 */
.L_x_111:
        /* <DEDUP_REMOVED lines=12> */
.L_x_114:
[----:B------:R-:W-:Y:S05]  /*7200*/  BSYNC B1 ;  /* 0x0000000000017941 */ /* 0x000fea0003800000 */
.L_x_113:
        /* <DEDUP_REMOVED lines=12> */
.L_x_116:
[----:B------:R-:W-:Y:S05]  /*72d0*/  BSYNC B1 ;  /* 0x0000000000017941 */ /* 0x000fea0003800000 */
.L_x_115:
        /* <DEDUP_REMOVED lines=12> */
.L_x_118:
[----:B------:R-:W-:Y:S05]  /*73a0*/  BSYNC B1 ;  /* 0x0000000000017941 */ /* 0x000fea0003800000 */
.L_x_117:
        /* <DEDUP_REMOVED lines=12> */
.L_x_120:
[----:B------:R-:W-:Y:S05]  /*7470*/  BSYNC B1 ;  /* 0x0000000000017941 */ /* 0x000fea0003800000 */
.L_x_119:
        /* <DEDUP_REMOVED lines=12> */
.L_x_122:
[----:B------:R-:W-:Y:S05]  /*7540*/  BSYNC B1 ;  /* 0x0000000000017941 */ /* 0x000fea0003800000 */
.L_x_121:
        /* <DEDUP_REMOVED lines=12> */
.L_x_124:
[----:B------:R-:W-:Y:S05]  /*7610*/  BSYNC B1 ;  /* 0x0000000000017941 */ /* 0x000fea0003800000 */
.L_x_123:
        /* <DEDUP_REMOVED lines=12> */
.L_x_126:
[----:B------:R-:W-:Y:S05]  /*76e0*/  BSYNC B1 ;  /* 0x0000000000017941 */ /* 0x000fea0003800000 */
.L_x_125:
        /* <DEDUP_REMOVED lines=12> */
.L_x_128:
[----:B------:R-:W-:Y:S05]  /*77b0*/  BSYNC B1 ;  /* 0x0000000000017941 */ /* 0x000fea0003800000 */
.L_x_127:
        /* <DEDUP_REMOVED lines=12> */
.L_x_130:
[----:B------:R-:W-:Y:S05]  /*7880*/  BSYNC B1 ;  /* 0x0000000000017941 */ /* 0x000fea0003800000 */
.L_x_129:
        /* <DEDUP_REMOVED lines=12> */
.L_x_132:
[----:B------:R-:W-:Y:S05]  /*7950*/  BSYNC B1 ;  /* 0x0000000000017941 */ /* 0x000fea0003800000 */
.L_x_131:
        /* <DEDUP_REMOVED lines=12> */
.L_x_134:
[----:B------:R-:W-:Y:S05]  /*7a20*/  BSYNC B1 ;  /* 0x0000000000017941 */ /* 0x000fea0003800000 */
.L_x_133:
        /* <DEDUP_REMOVED lines=12> */
.L_x_136:
[----:B------:R-:W-:Y:S05]  /*7af0*/  BSYNC B1 ;  /* 0x0000000000017941 */ /* 0x000fea0003800000 */
.L_x_135:
        /* <DEDUP_REMOVED lines=12> */
.L_x_138:
[----:B------:R-:W-:Y:S05]  /*7bc0*/  BSYNC B1 ;  /* 0x0000000000017941 */ /* 0x000fea0003800000 */
.L_x_137:
        /* <DEDUP_REMOVED lines=12> */
.L_x_140:
[----:B------:R-:W-:Y:S05]  /*7c90*/  BSYNC B1 ;  /* 0x0000000000017941 */ /* 0x000fea0003800000 */
.L_x_139:
        /* <DEDUP_REMOVED lines=12> */
.L_x_142:
[----:B------:R-:W-:Y:S05]  /*7d60*/  BSYNC B1 ;  /* 0x0000000000017941 */ /* 0x000fea0003800000 */
.L_x_141:
        /* <DEDUP_REMOVED lines=12> */
.L_x_144:
[----:B------:R-:W-:Y:S05]  /*7e30*/  BSYNC B1 ;  /* 0x0000000000017941 */ /* 0x000fea0003800000 */
.L_x_143:
        /* <DEDUP_REMOVED lines=12> */
.L_x_146:
[----:B------:R-:W-:Y:S05]  /*7f00*/  BSYNC B1 ;  /* 0x0000000000017941 */ /* 0x000fea0003800000 */
.L_x_145:
        /* <DEDUP_REMOVED lines=12> */
.L_x_148:
[----:B------:R-:W-:Y:S05]  /*7fd0*/  BSYNC B1 ;  /* 0x0000000000017941 */ /* 0x000fea0003800000 */
.L_x_147:
        /* <DEDUP_REMOVED lines=12> */
.L_x_150:
[----:B------:R-:W-:Y:S05]  /*80a0*/  BSYNC B1 ;  /* 0x0000000000017941 */ /* 0x000fea0003800000 */
.L_x_149:
        /* <DEDUP_REMOVED lines=12> */
.L_x_152:
[----:B------:R-:W-:Y:S05]  /*8170*/  BSYNC B1 ;  /* 0x0000000000017941 */ /* 0x000fea0003800000 */
.L_x_151:
        /* <DEDUP_REMOVED lines=12> */
.L_x_154:
[----:B------:R-:W-:Y:S05]  /*8240*/  BSYNC B1 ;  /* 0x0000000000017941 */ /* 0x000fea0003800000 */
.L_x_153:
        /* <DEDUP_REMOVED lines=12> */
.L_x_156:
[----:B------:R-:W-:Y:S05]  /*8310*/  BSYNC B1 ;  /* 0x0000000000017941 */ /* 0x000fea0003800000 */
.L_x_155:
        /* <DEDUP_REMOVED lines=12> */
.L_x_158:
[----:B------:R-:W-:Y:S05]  /*83e0*/  BSYNC B1 ;  /* 0x0000000000017941 */ /* 0x000fea0003800000 */
.L_x_157:
        /* <DEDUP_REMOVED lines=12> */
.L_x_160:
[----:B------:R-:W-:Y:S05]  /*84b0*/  BSYNC B1 ;  /* 0x0000000000017941 */ /* 0x000fea0003800000 */
.L_x_159:
        /* <DEDUP_REMOVED lines=12> */
.L_x_162:
[----:B------:R-:W-:Y:S05]  /*8580*/  BSYNC B1 ;  /* 0x0000000000017941 */ /* 0x000fea0003800000 */
.L_x_161:
        /* <DEDUP_REMOVED lines=12> */
.L_x_164:
[----:B------:R-:W-:Y:S05]  /*8650*/  BSYNC B1 ;  /* 0x0000000000017941 */ /* 0x000fea0003800000 */
.L_x_163:
        /* <DEDUP_REMOVED lines=12> */
.L_x_166:
[----:B------:R-:W-:Y:S05]  /*8720*/  BSYNC B1 ;  /* 0x0000000000017941 */ /* 0x000fea0003800000 */
.L_x_165:
[----:B-----5:R-:W-:Y:S01]  /*8730*/  LOP3.LUT R90, R90, 0xff, RZ, 0xc0, !PT ;  /* 0x000000ff5a5a7812 */ /* 0x020fe200078ec0ff */
[----:B------:R-:W-:Y:S01]  /*8740*/  BSSY B1, `(.L_x_167) ;  /* 0x000000b000017945 */ /* 0x000fe20003800000 */
[----:B------:R-:W-:Y:S02]  /*8750*/  ISETP.LT.OR P1, PT, R0, 0x7a, !P1 ;  /* 0x0000007a0000780c */ /* 0x000fe40004f21670 */
[----:B------:R-:W-:Y:S02]  /*8760*/  F2FP.F16.E4M3.UNPACK_B R90, R90 ;  /* 0x0000005aff5a723e */ /* 0x000fe400020006ff */
[----:B-1--4-:R-:W-:-:S03]  /*8770*/  PRMT R10, RZ, 0x7610, R10 ;  /* 0x00007610ff0a7816 */ /* 0x012fc6000000000a */
[----:B------:R-:W-:-:S05]  /*8780*/  HADD2.F32 R11, -RZ, R90.H0_H0 ;  /* 0x2000005aff0b7230 */ /* 0x000fca0000004100 */
[----:B------:R-:W-:-:S04]  /*8790*/  FMUL R11, R11, R154 ;  /* 0x0000009a0b0b7220 */ /* 0x000fc80000400000 */
[----:B------:R-:W-:-:S05]  /*87a0*/  FFMA R11, R150, R153, R11 ;  /* 0x00000099960b7223 */ /* 0x000fca000000000b */
[----:B------:R-:W-:-:S05]  /*87b0*/  F2FP.SATFINITE.E4M3.F32.PACK_AB_MERGE_C R11, RZ, R11, RZ ;  /* 0x0000000bff0b723e */ /* 0x000fca00048070ff */
[----:B------:R1:W-:Y:S01]  /*87c0*/  @!P2 STG.E.U8 desc[UR36][R8.64+0x78], R11 ;  /* 0x0000780b0800a986 */ /* 0x0003e2000c101124 */
[----:B------:R-:W-:Y:S05]  /*87d0*/  @P1 BRA `(.L_x_168) ;  /* 0x0000000000041947 */ /* 0x000fea0003800000 */
[----:B------:R4:W5:Y:S02]  /*87e0*/  LDG.E.U8 R10, desc[UR36][R88.64+0x79] ;  /* 0x00007924580a7981 */ /* 0x000964000c1e1100 */
.L_x_168:
[----:B------:R-:W-:Y:S05]  /*87f0*/  BSYNC B1 ;  /* 0x0000000000017941 */ /* 0x000fea0003800000 */
.L_x_167:
[----:B-----5:R-:W-:Y:S01]  /*8800*/  LOP3.LUT R10, R10, 0xff, RZ, 0xc0, !PT ;  /* 0x000000ff0a0a7812 */ /* 0x020fe200078ec0ff */
[----:B------:R-:W-:Y:S01]  /*8810*/  BSSY B1, `(.L_x_169) ;  /* 0x0000013000017945 */ /* 0x000fe20003800000 */
[----:B0--34-:R-:W-:Y:S02]  /*8820*/  IADD3 R89, P0, R19, 0x80, RZ ;  /* 0x0000008013597810 */ /* 0x019fe40007f1e0ff */
[----:B------:R-:W-:-:S03]  /*8830*/  F2FP.F16.E4M3.UNPACK_B R10, R10 ;  /* 0x0000000aff0a723e */ /* 0x000fc600020006ff */
[----:B------:R-:W-:Y:S01]  /*8840*/  IMAD.X R91, RZ, RZ, R13, P0 ;  /* 0x000000ffff5b7224 */ /* 0x000fe200000e060d */
[----:B------:R-:W-:Y:S01]  /*8850*/  ISETP.GE.AND P0, PT, R3, 0x81, PT ;  /* 0x000000810300780c */ /* 0x000fe20003f06270 */
[----:B-1----:R-:W-:Y:S02]  /*8860*/  HADD2.F32 R11, -RZ, R10.H0_H0 ;  /* 0x2000000aff0b7230 */ /* 0x002fe40000004100 */
[----:B------:R-:W-:Y:S01]  /*8870*/  IMAD R90, R91, R20, RZ ;  /* 0x000000145b5a7224 */ /* 0x000fe200078e02ff */
[----:B------:R-:W-:Y:S02]  /*8880*/  ISETP.LT.OR P3, PT, R0, 0x1, !P0 ;  /* 0x000000010000780c */ /* 0x000fe40004761670 */
[----:B------:R-:W-:Y:S01]  /*8890*/  FMUL R88, R11, R154 ;  /* 0x0000009a0b587220 */ /* 0x000fe20000400000 */
[----:B------:R-:W-:-:S04]  /*88a0*/  IMAD.WIDE.U32 R10, R89, R20, R22 ;  /* 0x00000014590a7225 */ /* 0x000fc800078e0016 */
[----:B------:R-:W-:Y:S01]  /*88b0*/  FFMA R88, R151, R153, R88 ;  /* 0x0000009997587223 */ /* 0x000fe20000000058 */
[----:B------:R-:W-:Y:S01]  /*88c0*/  IMAD R90, R89, R21, R90 ;  /* 0x00000015595a7224 */ /* 0x000fe200078e025a */
[----:B------:R-:W-:-:S03]  /*88d0*/  IADD3 R10, P2, R10, R14, RZ ;  /* 0x0000000e0a0a7210 */ /* 0x000fc60007f5e0ff */
[----:B------:R-:W-:Y:S02]  /*88e0*/  F2FP.SATFINITE.E4M3.F32.PACK_AB_MERGE_C R89, RZ, R88, RZ ;  /* 0x00000058ff59723e */ /* 0x000fe400048070ff */
[----:B------:R-:W-:Y:S02]  /*88f0*/  IADD3.X R11, R15, R11, R90, P2, !PT ;  /* 0x0000000b0f0b7210 */ /* 0x000fe400017fe45a */
[----:B------:R-:W-:Y:S01]  /*8900*/  PRMT R88, RZ, 0x7610, R88 ;  /* 0x00007610ff587816 */ /* 0x000fe20000000058 */
[----:B------:R0:W-:Y:S01]  /*8910*/  @!P1 STG.E.U8 desc[UR36][R8.64+0x79], R89 ;  /* 0x0000795908009986 */ /* 0x0001e2000c101124 */
[----:B------:R-:W-:Y:S05]  /*8920*/  @P3 BRA `(.L_x_170) ;  /* 0x0000000000043947 */ /* 0x000fea0003800000 */
[----:B------:R1:W5:Y:S02]  /*8930*/  LDG.E.U8 R88, desc[UR36][R10.64] ;  /* 0x000000240a587981 */ /* 0x000364000c1e1100 */
.L_x_170:
[----:B------:R-:W-:Y:S05]  /*8940*/  BSYNC B1 ;  /* 0x0000000000017941 */ /* 0x000fea0003800000 */
.L_x_169:
[----:B-----5:R-:W-:Y:S01]  /*8950*/  LOP3.LUT R88, R88, 0xff, RZ, 0xc0, !PT ;  /* 0x000000ff58587812 */ /* 0x020fe200078ec0ff */
[----:B------:R-:W-:Y:S01]  /*8960*/  BSSY B1, `(.L_x_171) ;  /* 0x000000b000017945 */ /* 0x000fe20003800000 */
[----:B------:R-:W-:Y:S02]  /*8970*/  ISETP.LT.OR P2, PT, R0, 0x2, !P0 ;  /* 0x000000020000780c */ /* 0x000fe40004741670 */
[----:B------:R-:W-:Y:S02]  /*8980*/  F2FP.F16.E4M3.UNPACK_B R88, R88 ;  /* 0x00000058ff58723e */ /* 0x000fe400020006ff */
[----:B0-----:R-:W-:-:S03]  /*8990*/  PRMT R8, RZ, 0x7610, R8 ;  /* 0x00007610ff087816 */ /* 0x001fc60000000008 */
[----:B------:R-:W-:-:S05]  /*89a0*/  HADD2.F32 R9, -RZ, R88.H0_H0 ;  /* 0x20000058ff097230 */ /* 0x000fca0000004100 */
[----:B------:R-:W-:-:S04]  /*89b0*/  FMUL R9, R9, R154 ;  /* 0x0000009a09097220 */ /* 0x000fc80000400000 */
[----:B------:R-:W-:-:S05]  /*89c0*/  FFMA R9, R24, R153, R9 ;  /* 0x0000009918097223 */ /* 0x000fca0000000009 */
[----:B------:R-:W-:-:S05]  /*89d0*/  F2FP.SATFINITE.E4M3.F32.PACK_AB_MERGE_C R9, RZ, R9, RZ ;  /* 0x00000009ff09723e */ /* 0x000fca00048070ff */
[----:B------:R0:W-:Y:S01]  /*89e0*/  @!P3 STG.E.U8 desc[UR36][R6.64], R9 ;  /* 0x000000090600b986 */ /* 0x0001e2000c101124 */
[----:B------:R-:W-:Y:S05]  /*89f0*/  @P2 BRA `(.L_x_172) ;  /* 0x0000000000042947 */ /* 0x000fea0003800000 */
[----:B------:R3:W5:Y:S02]  /*8a00*/  LDG.E.U8 R8, desc[UR36][R10.64+0x1] ;  /* 0x000001240a087981 */ /* 0x000764000c1e1100 */
.L_x_172:
[----:B------:R-:W-:Y:S05]  /*8a10*/  BSYNC B1 ;  /* 0x0000000000017941 */ /* 0x000fea0003800000 */
.L_x_171:
[----:B-----5:R-:W-:Y:S01]  /*8a20*/  LOP3.LUT R8, R8, 0xff, RZ, 0xc0, !PT ;  /* 0x000000ff08087812 */ /* 0x020fe200078ec0ff */
[----:B------:R-:W-:Y:S01]  /*8a30*/  BSSY B1, `(.L_x_173) ;  /* 0x0000013000017945 */ /* 0x000fe20003800000 */
[----:B------:R-:W-:Y:S02]  /*8a40*/  IADD3 R19, P1, R19, 0x88, RZ ;  /* 0x0000008813137810 */ /* 0x000fe40007f3e0ff */
[----:B------:R-:W-:-:S03]  /*8a50*/  F2FP.F16.E4M3.UNPACK_B R8, R8 ;  /* 0x00000008ff08723e */ /* 0x000fc600020006ff */
[----:B------:R-:W-:Y:S01]  /*8a60*/  IMAD.X R13, RZ, RZ, R13, P1 ;  /* 0x000000ffff0d7224 */ /* 0x000fe200008e060d */
[----:B------:R-:W-:Y:S01]  /*8a70*/  ISETP.GE.AND P1, PT, R3, 0x89, PT ;  /* 0x000000890300780c */ /* 0x000fe20003f26270 */
[----:B0-----:R-:W-:Y:S01]  /*8a80*/  HADD2.F32 R9, -RZ, R8.H0_H0 ;  /* 0x20000008ff097230 */ /* 0x001fe20000004100 */
[----:B------:R-:W-:Y:S01]  /*8a90*/  PRMT R3, RZ, 0x7610, R3 ;  /* 0x00007610ff037816 */ /* 0x000fe20000000003 */
[-C--:B------:R-:W-:Y:S01]  /*8aa0*/  IMAD R12, R13, R20.reuse, RZ ;  /* 0x000000140d0c7224 */ /* 0x080fe200078e02ff */
[----:B------:R-:W-:Y:S01]  /*8ab0*/  ISETP.LT.OR P4, PT, R0, 0x1, !P1 ;  /* 0x000000010000780c */ /* 0x000fe20004f81670 */
[----:B------:R-:W-:-:S04]  /*8ac0*/  IMAD.WIDE.U32 R22, R19, R20, R22 ;  /* 0x0000001413167225 */ /* 0x000fc800078e0016 */
[----:B------:R-:W-:Y:S01]  /*8ad0*/  FMUL R8, R9, R154 ;  /* 0x0000009a09087220 */ /* 0x000fe20000400000 */
[----:B------:R-:W-:-:S03]  /*8ae0*/  IMAD R12, R19, R21, R12 ;  /* 0x00000015130c7224 */ /* 0x000fc600078e020c */
[----:B------:R-:W-:-:S01]  /*8af0*/  FFMA R8, R25, R153, R8 ;  /* 0x0000009919087223 */ /* 0x000fc20000000008 */
[----:B------:R-:W-:-:S04]  /*8b00*/  IADD3 R14, P3, R22, R14, RZ ;  /* 0x0000000e160e7210 */ /* 0x000fc80007f7e0ff */
[----:B------:R-:W-:Y:S02]  /*8b10*/  F2FP.SATFINITE.E4M3.F32.PACK_AB_MERGE_C R9, RZ, R8, RZ ;  /* 0x00000008ff09723e */ /* 0x000fe400048070ff */
[----:B------:R-:W-:-:S03]  /*8b20*/  IADD3.X R15, R15, R23, R12, P3, !PT ;  /* 0x000000170f0f7210 */ /* 0x000fc60001ffe40c */
[----:B------:R0:W-:Y:S01]  /*8b30*/  @!P2 STG.E.U8 desc[UR36][R6.64+0x1], R9 ;  /* 0x000001090600a986 */ /* 0x0001e2000c101124 */
[----:B------:R-:W-:Y:S05]  /*8b40*/  @P4 BRA `(.L_x_174) ;  /* 0x0000000000044947 */ /* 0x000fea0003800000 */
[----:B------:R4:W5:Y:S02]  /*8b50*/  LDG.E.U8 R3, desc[UR36][R14.64] ;  /* 0x000000240e037981 */ /* 0x000964000c1e1100 */
.L_x_174:
[----:B------:R-:W-:Y:S05]  /*8b60*/  BSYNC B1 ;  /* 0x0000000000017941 */ /* 0x000fea0003800000 */
.L_x_173:
[----:B-----5:R-:W-:Y:S01]  /*8b70*/  LOP3.LUT R3, R3, 0xff, RZ, 0xc0, !PT ;  /* 0x000000ff03037812 */ /* 0x020fe200078ec0ff */
[----:B------:R-:W-:Y:S01]  /*8b80*/  BSSY B1, `(.L_x_175) ;  /* 0x000000b000017945 */ /* 0x000fe20003800000 */
[----:B------:R-:W-:Y:S02]  /*8b90*/  ISETP.LT.OR P2, PT, R0, 0x2, !P1 ;  /* 0x000000020000780c */ /* 0x000fe40004f41670 */
[----:B------:R-:W-:-:S05]  /*8ba0*/  F2FP.F16.E4M3.UNPACK_B R3, R3 ;  /* 0x00000003ff03723e */ /* 0x000fca00020006ff */
[----:B------:R-:W-:-:S05]  /*8bb0*/  HADD2.F32 R3, -RZ, R3.H0_H0 ;  /* 0x20000003ff037230 */ /* 0x000fca0000004100 */
[----:B------:R-:W-:-:S04]  /*8bc0*/  FMUL R3, R3, R154 ;  /* 0x0000009a03037220 */ /* 0x000fc80000400000 */
[----:B------:R-:W-:-:S05]  /*8bd0*/  FFMA R3, R26, R153, R3 ;  /* 0x000000991a037223 */ /* 0x000fca0000000003 */
[----:B0-----:R-:W-:Y:S02]  /*8be0*/  F2FP.SATFINITE.E4M3.F32.PACK_AB_MERGE_C R9, RZ, R3, RZ ;  /* 0x00000003ff09723e */ /* 0x001fe400048070ff */
[----:B------:R-:W-:-:S03]  /*8bf0*/  PRMT R3, RZ, 0x7610, R3 ;  /* 0x00007610ff037816 */ /* 0x000fc60000000003 */
[----:B------:R0:W-:Y:S01]  /*8c00*/  @!P4 STG.E.U8 desc[UR36][R4.64], R9 ;  /* 0x000000090400c986 */ /* 0x0001e2000c101124 */
[----:B------:R-:W-:Y:S05]  /*8c10*/  @P2 BRA `(.L_x_176) ;  /* 0x0000000000042947 */ /* 0x000fea0003800000 */
[----:B------:R0:W5:Y:S02]  /*8c20*/  LDG.E.U8 R3, desc[UR36][R14.64+0x1] ;  /* 0x000001240e037981 */ /* 0x000164000c1e1100 */
.L_x_176:
[----:B------:R-:W-:Y:S05]  /*8c30*/  BSYNC B1 ;  /* 0x0000000000017941 */ /* 0x000fea0003800000 */
.L_x_175:
[----:B-----5:R-:W-:Y:S01]  /*8c40*/  LOP3.LUT R3, R3, 0xff, RZ, 0xc0, !PT ;  /* 0x000000ff03037812 */ /* 0x020fe200078ec0ff */
[----:B------:R-:W-:Y:S01]  /*8c50*/  BSSY B1, `(.L_x_177) ;  /* 0x000000b000017945 */ /* 0x000fe20003800000 */
[----:B------:R-:W-:Y:S02]  /*8c60*/  ISETP.LT.OR P3, PT, R0, 0x9, !P0 ;  /* 0x000000090000780c */ /* 0x000fe40004761670 */
[----:B------:R-:W-:-:S05]  /*8c70*/  F2FP.F16.E4M3.UNPACK_B R3, R3 ;  /* 0x00000003ff03723e */ /* 0x000fca00020006ff */
[----:B------:R-:W-:-:S05]  /*8c80*/  HADD2.F32 R3, -RZ, R3.H0_H0 ;  /* 0x20000003ff037230 */ /* 0x000fca0000004100 */
[----:B------:R-:W-:Y:S01]  /*8c90*/  FMUL R8, R3, R154 ;  /* 0x0000009a03087220 */ /* 0x000fe20000400000 */
[----:B------:R-:W-:-:S03]  /*8ca0*/  PRMT R3, RZ, 0x7610, R3 ;  /* 0x00007610ff037816 */ /* 0x000fc60000000003 */
[----:B------:R-:W-:-:S05]  /*8cb0*/  FFMA R8, R27, R153, R8 ;  /* 0x000000991b087223 */ /* 0x000fca0000000008 */
[----:B0-----:R-:W-:-:S05]  /*8cc0*/  F2FP.SATFINITE.E4M3.F32.PACK_AB_MERGE_C R9, RZ, R8, RZ ;  /* 0x00000008ff09723e */ /* 0x001fca00048070ff */
[----:B------:R0:W-:Y:S01]  /*8cd0*/  @!P2 STG.E.U8 desc[UR36][R4.64+0x1], R9 ;  /* 0x000001090400a986 */ /* 0x0001e2000c101124 */
[----:B------:R-:W-:Y:S05]  /*8ce0*/  @P3 BRA `(.L_x_178) ;  /* 0x0000000000043947 */ /* 0x000fea0003800000 */
[----:B------:R0:W5:Y:S02]  /*8cf0*/  LDG.E.U8 R3, desc[UR36][R10.64+0x8] ;  /* 0x000008240a037981 */ /* 0x000164000c1e1100 */
.L_x_178:
[----:B------:R-:W-:Y:S05]  /*8d00*/  BSYNC B1 ;  /* 0x0000000000017941 */ /* 0x000fea0003800000 */
.L_x_177:
        /* <DEDUP_REMOVED lines=12> */
.L_x_180:
[----:B------:R-:W-:Y:S05]  /*8dd0*/  BSYNC B1 ;  /* 0x0000000000017941 */ /* 0x000fea0003800000 */
.L_x_179:
        /* <DEDUP_REMOVED lines=12> */
.L_x_182:
[----:B------:R-:W-:Y:S05]  /*8ea0*/  BSYNC B1 ;  /* 0x0000000000017941 */ /* 0x000fea0003800000 */
.L_x_181:
        /* <DEDUP_REMOVED lines=12> */
.L_x_184:
[----:B------:R-:W-:Y:S05]  /*8f70*/  BSYNC B1 ;  /* 0x0000000000017941 */ /* 0x000fea0003800000 */
.L_x_183:
        /* <DEDUP_REMOVED lines=12> */
.L_x_186:
[----:B------:R-:W-:Y:S05]  /*9040*/  BSYNC B1 ;  /* 0x0000000000017941 */ /* 0x000fea0003800000 */
.L_x_185:
        /* <DEDUP_REMOVED lines=12> */
.L_x_188:
[----:B------:R-:W-:Y:S05]  /*9110*/  BSYNC B1 ;  /* 0x0000000000017941 */ /* 0x000fea0003800000 */
.L_x_187:
        /* <DEDUP_REMOVED lines=12> */
.L_x_190:
[----:B------:R-:W-:Y:S05]  /*91e0*/  BSYNC B1 ;  /* 0x0000000000017941 */ /* 0x000fea0003800000 */
.L_x_189:
        /* <DEDUP_REMOVED lines=12> */
.L_x_192:
[----:B------:R-:W-:Y:S05]  /*92b0*/  BSYNC B1 ;  /* 0x0000000000017941 */ /* 0x000fea0003800000 */
.L_x_191:
        /* <DEDUP_REMOVED lines=12> */
.L_x_194:
[----:B------:R-:W-:Y:S05]  /*9380*/  BSYNC B1 ;  /* 0x0000000000017941 */ /* 0x000fea0003800000 */
.L_x_193:
        /* <DEDUP_REMOVED lines=12> */
.L_x_196:
[----:B------:R-:W-:Y:S05]  /*9450*/  BSYNC B1 ;  /* 0x0000000000017941 */ /* 0x000fea0003800000 */
.L_x_195:
        /* <DEDUP_REMOVED lines=12> */
.L_x_198:
[----:B------:R-:W-:Y:S05]  /*9520*/  BSYNC B1 ;  /* 0x0000000000017941 */ /* 0x000fea0003800000 */
.L_x_197:
        /* <DEDUP_REMOVED lines=12> */
.L_x_200:
[----:B------:R-:W-:Y:S05]  /*95f0*/  BSYNC B1 ;  /* 0x0000000000017941 */ /* 0x000fea0003800000 */
.L_x_199:
        /* <DEDUP_REMOVED lines=12> */
.L_x_202:
[----:B------:R-:W-:Y:S05]  /*96c0*/  BSYNC B1 ;  /* 0x0000000000017941 */ /* 0x000fea0003800000 */
.L_x_201:
        /* <DEDUP_REMOVED lines=12> */
.L_x_204:
[----:B------:R-:W-:Y:S05]  /*9790*/  BSYNC B1 ;  /* 0x0000000000017941 */ /* 0x000fea0003800000 */
.L_x_203:
        /* <DEDUP_REMOVED lines=12> */
.L_x_206:
[----:B------:R-:W-:Y:S05]  /*9860*/  BSYNC B1 ;  /* 0x0000000000017941 */ /* 0x000fea0003800000 */
.L_x_205:
        /* <DEDUP_REMOVED lines=12> */
.L_x_208:
[----:B------:R-:W-:Y:S05]  /*9930*/  BSYNC B1 ;  /* 0x0000000000017941 */ /* 0x000fea0003800000 */
.L_x_207:
        /* <DEDUP_REMOVED lines=12> */
.L_x_210:
[----:B------:R-:W-:Y:S05]  /*9a00*/  BSYNC B1 ;  /* 0x0000000000017941 */ /* 0x000fea0003800000 */
.L_x_209:
        /* <DEDUP_REMOVED lines=12> */
.L_x_212:
[----:B------:R-:W-:Y:S05]  /*9ad0*/  BSYNC B1 ;  /* 0x0000000000017941 */ /* 0x000fea0003800000 */
.L_x_211:
        /* <DEDUP_REMOVED lines=12> */
.L_x_214:
[----:B------:R-:W-:Y:S05]  /*9ba0*/  BSYNC B1 ;  /* 0x0000000000017941 */ /* 0x000fea0003800000 */
.L_x_213:
        /* <DEDUP_REMOVED lines=12> */
.L_x_216:
[----:B------:R-:W-:Y:S05]  /*9c70*/  BSYNC B1 ;  /* 0x0000000000017941 */ /* 0x000fea0003800000 */
.L_x_215:
        /* <DEDUP_REMOVED lines=12> */
.L_x_218:
[----:B------:R-:W-:Y:S05]  /*9d40*/  BSYNC B1 ;  /* 0x0000000000017941 */ /* 0x000fea0003800000 */
.L_x_217:
        /* <DEDUP_REMOVED lines=12> */
.L_x_220:
[----:B------:R-:W-:Y:S05]  /*9e10*/  BSYNC B1 ;  /* 0x0000000000017941 */ /* 0x000fea0003800000 */
.L_x_219:
        /* <DEDUP_REMOVED lines=12> */
.L_x_222:
[----:B------:R-:W-:Y:S05]  /*9ee0*/  BSYNC B1 ;  /* 0x0000000000017941 */ /* 0x000fea0003800000 */
.L_x_221:
        /* <DEDUP_REMOVED lines=12> */
.L_x_224:
[----:B------:R-:W-:Y:S05]  /*9fb0*/  BSYNC B1 ;  /* 0x0000000000017941 */ /* 0x000fea0003800000 */
.L_x_223:
        /* <DEDUP_REMOVED lines=12> */
.L_x_226:
[----:B------:R-:W-:Y:S05]  /*a080*/  BSYNC B1 ;  /* 0x0000000000017941 */ /* 0x000fea0003800000 */
.L_x_225:
        /* <DEDUP_REMOVED lines=12> */
.L_x_228:
[----:B------:R-:W-:Y:S05]  /*a150*/  BSYNC B1 ;  /* 0x0000000000017941 */ /* 0x000fea0003800000 */
.L_x_227:
        /* <DEDUP_REMOVED lines=12> */
.L_x_230:
[----:B------:R-:W-:Y:S05]  /*a220*/  BSYNC B1 ;  /* 0x0000000000017941 */ /* 0x000fea0003800000 */
.L_x_229:
        /* <DEDUP_REMOVED lines=12> */
.L_x_232:
[----:B------:R-:W-:Y:S05]  /*a2f0*/  BSYNC B1 ;  /* 0x0000000000017941 */ /* 0x000fea0003800000 */
.L_x_231:
        /* <DEDUP_REMOVED lines=12> */
.L_x_234:
[----:B------:R-:W-:Y:S05]  /*a3c0*/  BSYNC B1 ;  /* 0x0000000000017941 */ /* 0x000fea0003800000 */
.L_x_233:
        /* <DEDUP_REMOVED lines=12> */
.L_x_236:
[----:B------:R-:W-:Y:S05]  /*a490*/  BSYNC B1 ;  /* 0x0000000000017941 */ /* 0x000fea0003800000 */
.L_x_235:
        /* <DEDUP_REMOVED lines=12> */
.L_x_238:
[----:B------:R-:W-:Y:S05]  /*a560*/  BSYNC B1 ;  /* 0x0000000000017941 */ /* 0x000fea0003800000 */
.L_x_237:
        /* <DEDUP_REMOVED lines=12> */
.L_x_240:
[----:B------:R-:W-:Y:S05]  /*a630*/  BSYNC B1 ;  /* 0x0000000000017941 */ /* 0x000fea0003800000 */
.L_x_239:
        /* <DEDUP_REMOVED lines=12> */
.L_x_242:
[----:B------:R-:W-:Y:S05]  /*a700*/  BSYNC B1 ;  /* 0x0000000000017941 */ /* 0x000fea0003800000 */
.L_x_241:
        /* <DEDUP_REMOVED lines=12> */
.L_x_244:
[----:B------:R-:W-:Y:S05]  /*a7d0*/  BSYNC B1 ;  /* 0x0000000000017941 */ /* 0x000fea0003800000 */
.L_x_243:
        /* <DEDUP_REMOVED lines=12> */
.L_x_246:
[----:B------:R-:W-:Y:S05]  /*a8a0*/  BSYNC B1 ;  /* 0x0000000000017941 */ /* 0x000fea0003800000 */
.L_x_245:
        /* <DEDUP_REMOVED lines=12> */
.L_x_248:
[----:B------:R-:W-:Y:S05]  /*a970*/  BSYNC B1 ;  /* 0x0000000000017941 */ /* 0x000fea0003800000 */
.L_x_247:
        /* <DEDUP_REMOVED lines=12> */
.L_x_250:
[----:B------:R-:W-:Y:S05]  /*aa40*/  BSYNC B1 ;  /* 0x0000000000017941 */ /* 0x000fea0003800000 */
.L_x_249:
        /* <DEDUP_REMOVED lines=12> */
.L_x_252:
[----:B------:R-:W-:Y:S05]  /*ab10*/  BSYNC B1 ;  /* 0x0000000000017941 */ /* 0x000fea0003800000 */
.L_x_251:
        /* <DEDUP_REMOVED lines=12> */
.L_x_254:
[----:B------:R-:W-:Y:S05]  /*abe0*/  BSYNC B1 ;  /* 0x0000000000017941 */ /* 0x000fea0003800000 */
.L_x_253:
        /* <DEDUP_REMOVED lines=12> */
.L_x_256:
[----:B------:R-:W-:Y:S05]  /*acb0*/  BSYNC B1 ;  /* 0x0000000000017941 */ /* 0x000fea0003800000 */
.L_x_255:
        /* <DEDUP_REMOVED lines=12> */
.L_x_258:
[----:B------:R-:W-:Y:S05]  /*ad80*/  BSYNC B1 ;  /* 0x0000000000017941 */ /* 0x000fea0003800000 */
.L_x_257:
        /* <DEDUP_REMOVED lines=12> */
.L_x_260:
[----:B------:R-:W-:Y:S05]  /*ae50*/  BSYNC B1 ;  /* 0x0000000000017941 */ /* 0x000fea0003800000 */
.L_x_259:
        /* <DEDUP_REMOVED lines=12> */
.L_x_262:
[----:B------:R-:W-:Y:S05]  /*af20*/  BSYNC B1 ;  /* 0x0000000000017941 */ /* 0x000fea0003800000 */
.L_x_261:
        /* <DEDUP_REMOVED lines=12> */
.L_x_264:
[----:B------:R-:W-:Y:S05]  /*aff0*/  BSYNC B1 ;  /* 0x0000000000017941 */ /* 0x000fea0003800000 */
.L_x_263:
        /* <DEDUP_REMOVED lines=12> */
.L_x_266:
[----:B------:R-:W-:Y:S05]  /*b0c0*/  BSYNC B1 ;  /* 0x0000000000017941 */ /* 0x000fea0003800000 */
.L_x_265:
        /* <DEDUP_REMOVED lines=12> */
.L_x_268:
[----:B------:R-:W-:Y:S05]  /*b190*/  BSYNC B1 ;  /* 0x0000000000017941 */ /* 0x000fea0003800000 */
.L_x_267:
        /* <DEDUP_REMOVED lines=12> */
.L_x_270:
[----:B------:R-:W-:Y:S05]  /*b260*/  BSYNC B1 ;  /* 0x0000000000017941 */ /* 0x000fea0003800000 */
.L_x_269:
        /* <DEDUP_REMOVED lines=12> */
.L_x_272:
[----:B------:R-:W-:Y:S05]  /*b330*/  BSYNC B1 ;  /* 0x0000000000017941 */ /* 0x000fea0003800000 */
.L_x_271:
        /* <DEDUP_REMOVED lines=12> */
.L_x_274:
[----:B------:R-:W-:Y:S05]  /*b400*/  BSYNC B1 ;  /* 0x0000000000017941 */ /* 0x000fea0003800000 */
.L_x_273:
        /* <DEDUP_REMOVED lines=12> */
.L_x_276:
[----:B------:R-:W-:Y:S05]  /*b4d0*/  BSYNC B1 ;  /* 0x0000000000017941 */ /* 0x000fea0003800000 */
.L_x_275:
        /* <DEDUP_REMOVED lines=12> */
.L_x_278:
[----:B------:R-:W-:Y:S05]  /*b5a0*/  BSYNC B1 ;  /* 0x0000000000017941 */ /* 0x000fea0003800000 */
.L_x_277:
        /* <DEDUP_REMOVED lines=12> */
.L_x_280:
[----:B------:R-:W-:Y:S05]  /*b670*/  BSYNC B1 ;  /* 0x0000000000017941 */ /* 0x000fea0003800000 */
.L_x_279:
        /* <DEDUP_REMOVED lines=12> */
.L_x_282:
[----:B------:R-:W-:Y:S05]  /*b740*/  BSYNC B1 ;  /* 0x0000000000017941 */ /* 0x000fea0003800000 */
.L_x_281:
        /* <DEDUP_REMOVED lines=12> */
.L_x_284:
[----:B------:R-:W-:Y:S05]  /*b810*/  BSYNC B1 ;  /* 0x0000000000017941 */ /* 0x000fea0003800000 */
.L_x_283:
        /* <DEDUP_REMOVED lines=12> */
.L_x_286:
[----:B------:R-:W-:Y:S05]  /*b8e0*/  BSYNC B1 ;  /* 0x0000000000017941 */ /* 0x000fea0003800000 */
.L_x_285:
        /* <DEDUP_REMOVED lines=12> */
.L_x_288:
[----:B------:R-:W-:Y:S05]  /*b9b0*/  BSYNC B1 ;  /* 0x0000000000017941 */ /* 0x000fea0003800000 */
.L_x_287:
        /* <DEDUP_REMOVED lines=12> */
.L_x_290:
[----:B------:R-:W-:Y:S05]  /*ba80*/  BSYNC B1 ;  /* 0x0000000000017941 */ /* 0x000fea0003800000 */
.L_x_289:
        /* <DEDUP_REMOVED lines=12> */
.L_x_292:
[----:B------:R-:W-:Y:S05]  /*bb50*/  BSYNC B1 ;  /* 0x0000000000017941 */ /* 0x000fea0003800000 */
.L_x_291:
        /* <DEDUP_REMOVED lines=12> */
.L_x_294:
[----:B------:R-:W-:Y:S05]  /*bc20*/  BSYNC B1 ;  /* 0x0000000000017941 */ /* 0x000fea0003800000 */
.L_x_293:
[----:B-----5:R-:W-:Y:S01]  /*bc30*/  LOP3.LUT R3, R3, 0xff, RZ, 0xc0, !PT ;  /* 0x000000ff03037812 */ /* 0x020fe200078ec0ff */
[----:B------:R-:W-:Y:S01]  /*bc40*/  BSSY B1, `(.L_x_295) ;  /* 0x000000b000017945 */ /* 0x000fe20003800000 */
[----:B------:R-:W-:Y:S02]  /*bc50*/  ISETP.LT.OR P1, PT, R0, 0x7a, !P1 ;  /* 0x0000007a0000780c */ /* 0x000fe40004f21670 */
[----:B------:R-:W-:Y:S02]  /*bc60*/  F2FP.F16.E4M3.UNPACK_B R3, R3 ;  /* 0x00000003ff03723e */ /* 0x000fe400020006ff */
[----:B------:R-:W-:-:S03]  /*bc70*/  PRMT R0, RZ, 0x7610, R0 ;  /* 0x00007610ff007816 */ /* 0x000fc60000000000 */
[----:B------:R-:W-:-:S05]  /*bc80*/  HADD2.F32 R3, -RZ, R3.H0_H0 ;  /* 0x20000003ff037230 */ /* 0x000fca0000004100 */
[----:B------:R-:W-:-:S04]  /*bc90*/  FMUL R3, R3, R154 ;  /* 0x0000009a03037220 */ /* 0x000fc80000400000 */
[----:B------:R-:W-:-:S05]  /*bca0*/  FFMA R3, R86, R153, R3 ;  /* 0x0000009956037223 */ /* 0x000fca0000000003 */
[----:B------:R-:W-:-:S05]  /*bcb0*/  F2FP.SATFINITE.E4M3.F32.PACK_AB_MERGE_C R3, RZ, R3, RZ ;  /* 0x00000003ff03723e */ /* 0x000fca00048070ff */
[----:B------:R0:W-:Y:S01]  /*bcc0*/  @!P2 STG.E.U8 desc[UR36][R4.64+0x78], R3 ;  /* 0x000078030400a986 */ /* 0x0001e2000c101124 */
[----:B------:R-:W-:Y:S05]  /*bcd0*/  @P1 BRA `(.L_x_296) ;  /* 0x0000000000041947 */ /* 0x000fea0003800000 */
[----:B------:R0:W5:Y:S02]  /*bce0*/  LDG.E.U8 R0, desc[UR36][R14.64+0x79] ;  /* 0x000079240e007981 */ /* 0x000164000c1e1100 */
.L_x_296:
[----:B------:R-:W-:Y:S05]  /*bcf0*/  BSYNC B1 ;  /* 0x0000000000017941 */ /* 0x000fea0003800000 */
.L_x_295:
[----:B------:R-:W-:Y:S05]  /*bd00*/  @P1 BRA `(.L_x_297) ;  /* 0x0000002000301947 */ /* 0x000fea0003800000 */
[----:B-----5:R-:W-:-:S04]  /*bd10*/  LOP3.LUT R0, R0, 0xff, RZ, 0xc0, !PT ;  /* 0x000000ff00007812 */ /* 0x020fc800078ec0ff */
[----:B------:R-:W-:-:S05]  /*bd20*/  F2FP.F16.E4M3.UNPACK_B R0, R0 ;  /* 0x00000000ff00723e */ /* 0x000fca00020006ff */
[----:B0-----:R-:W-:-:S05]  /*bd30*/  HADD2.F32 R3, -RZ, R0.H0_H0 ;  /* 0x20000000ff037230 */ /* 0x001fca0000004100 */
[----:B------:R-:W-:-:S04]  /*bd40*/  FMUL R0, R3, R154 ;  /* 0x0000009a03007220 */ /* 0x000fc80000400000 */
[----:B------:R-:W-:-:S05]  /*bd50*/  FFMA R0, R87, R153, R0 ;  /* 0x0000009957007223 */ /* 0x000fca0000000000 */
[----:B------:R-:W-:-:S05]  /*bd60*/  F2FP.SATFINITE.E4M3.F32.PACK_AB_MERGE_C R3, RZ, R0, RZ ;  /* 0x00000000ff03723e */ /* 0x000fca00048070ff */
[----:B------:R0:W-:Y:S01]  /*bd70*/  STG.E.U8 desc[UR36][R4.64+0x79], R3 ;  /* 0x0000790304007986 */ /* 0x0001e2000c101124 */
[----:B------:R-:W-:Y:S05]  /*bd80*/  BRA `(.L_x_297) ;  /* 0x0000002000107947 */ /* 0x000fea0003800000 */
.L_x_40:
[C---:B------:R-:W-:Y:S01]  /*bd90*/  ISETP.GE.AND P2, PT, R3.reuse, 0x1, PT ;  /* 0x000000010300780c */ /* 0x040fe20003f46270 */
[-C--:B------:R-:W-:Y:S01]  /*bda0*/  FMUL R88, R88, R153.reuse ;  /* 0x0000009958587220 */ /* 0x080fe20000400000 */
[----:B------:R-:W-:Y:S01]  /*bdb0*/  ISETP.GE.AND P1, PT, R3, 0x9, PT ;  /* 0x000000090300780c */ /* 0x000fe20003f26270 */
[-C--:B------:R-:W-:Y:S01]  /*bdc0*/  FMUL R89, R89, R153.reuse ;  /* 0x0000009959597220 */ /* 0x080fe20000400000 */
[----:B------:R-:W-:Y:S01]  /*bdd0*/  ISETP.LT.OR P0, PT, R0, 0x1, !P2 ;  /* 0x000000010000780c */ /* 0x000fe20005701670 */
[-C--:B------:R-:W-:Y:S01]  /*bde0*/  FMUL R90, R90, R153.reuse ;  /* 0x000000995a5a7220 */ /* 0x080fe20000400000 */
[----:B------:R-:W-:Y:S01]  /*bdf0*/  F2FP.SATFINITE.E4M3.F32.PACK_AB_MERGE_C R13, RZ, R88, RZ ;  /* 0x00000058ff0d723e */ /* 0x000fe200048070ff */
[-C--:B------:R-:W-:Y:S01]  /*be00*/  FMUL R91, R91, R153.reuse ;  /* 0x000000995b5b7220 */ /* 0x080fe20000400000 */
[----:B------:R-:W-:Y:S01]  /*be10*/  ISETP.LT.OR P3, PT, R0, 0x2, !P2 ;  /* 0x000000020000780c */ /* 0x000fe20005761670 */
[-C--:B------:R-:W-:Y:S01]  /*be20*/  FMUL R92, R92, R153.reuse ;  /* 0x000000995c5c7220 */ /* 0x080fe20000400000 */
[C---:B------:R-:W-:Y:S01]  /*be30*/  ISETP.LT.OR P4, PT, R0.reuse, 0x1, !P1 ;  /* 0x000000010000780c */ /* 0x040fe20004f81670 */
[-C--:B------:R-:W-:Y:S01]  /*be40*/  FMUL R93, R93, R153.reuse ;  /* 0x000000995d5d7220 */ /* 0x080fe20000400000 */
[----:B------:R-:W-:Y:S01]  /*be50*/  ISETP.LT.OR P5, PT, R0, 0x2, !P1 ;  /* 0x000000020000780c */ /* 0x000fe20004fa1670 */
[----:B------:R-:W-:Y:S01]  /*be60*/  FMUL R94, R94, R153 ;  /* 0x000000995e5e7220 */ /* 0x000fe20000400000 */
[----:B------:R-:W-:Y:S01]  /*be70*/  F2FP.SATFINITE.E4M3.F32.PACK_AB_MERGE_C R89, RZ, R89, RZ ;  /* 0x00000059ff59723e */ /* 0x000fe200048070ff */
[-C--:B------:R-:W-:Y:S01]  /*be80*/  FMUL R95, R95, R153.reuse ;  /* 0x000000995f5f7220 */ /* 0x080fe20000400000 */
[----:B------:R-:W-:Y:S01]  /*be90*/  F2FP.SATFINITE.E4M3.F32.PACK_AB_MERGE_C R15, RZ, R90, RZ ;  /* 0x0000005aff0f723e */ /* 0x000fe200048070ff */
[----:B------:R0:W-:Y:S01]  /*bea0*/  @!P0 STG.E.U8 desc[UR36][R10.64], R13 ;  /* 0x0000000d0a008986 */ /* 0x0001e2000c101124 */
[----:B------:R-:W-:Y:S01]  /*beb0*/  ISETP.LT.OR P0, PT, R0, 0x9, !P2 ;  /* 0x000000090000780c */ /* 0x000fe20005701670 */
[----:B------:R-:W-:Y:S01]  /*bec0*/  FMUL R96, R96, R153 ;  /* 0x0000009960607220 */ /* 0x000fe20000400000 */
[----:B------:R-:W-:Y:S01]  /*bed0*/  F2FP.SATFINITE.E4M3.F32.PACK_AB_MERGE_C R91, RZ, R91, RZ ;  /* 0x0000005bff5b723e */ /* 0x000fe200048070ff */
[----:B------:R-:W-:Y:S01]  /*bee0*/  @!P3 STG.E.U8 desc[UR36][R10.64+0x1], R89 ;  /* 0x000001590a00b986 */ /* 0x000fe2000c101124 */
[----:B------:R-:W-:Y:S01]  /*bef0*/  F2FP.SATFINITE.E4M3.F32.PACK_AB_MERGE_C R19, RZ, R92, RZ ;  /* 0x0000005cff13723e */ /* 0x000fe200048070ff */
[-C--:B------:R-:W-:Y:S01]  /*bf00*/  FMUL R97, R97, R153.reuse ;  /* 0x0000009961617220 */ /* 0x080fe20000400000 */
[C---:B------:R-:W-:Y:S01]  /*bf10*/  ISETP.LT.OR P3, PT, R0.reuse, 0xa, !P2 ;  /* 0x0000000a0000780c */ /* 0x040fe20005761670 */
[----:B------:R1:W-:Y:S01]  /*bf20*/  @!P4 STG.E.U8 desc[UR36][R8.64], R15 ;  /* 0x0000000f0800c986 */ /* 0x0003e2000c101124 */
[----:B------:R-:W-:Y:S01]  /*bf30*/  ISETP.LT.OR P4, PT, R0, 0x9, !P1 ;  /* 0x000000090000780c */ /* 0x000fe20004f81670 */
[----:B------:R-:W-:Y:S01]  /*bf40*/  FMUL R98, R98, R153 ;  /* 0x0000009962627220 */ /* 0x000fe20000400000 */
[----:B------:R-:W-:Y:S01]  /*bf50*/  F2FP.SATFINITE.E4M3.F32.PACK_AB_MERGE_C R93, RZ, R93, RZ ;  /* 0x0000005dff5d723e */ /* 0x000fe200048070ff */
[----:B------:R-:W-:Y:S01]  /*bf60*/  @!P5 STG.E.U8 desc[UR36][R8.64+0x1], R91 ;  /* 0x0000015b0800d986 */ /* 0x000fe2000c101124 */
[C---:B------:R-:W-:Y:S01]  /*bf70*/  ISETP.LT.OR P5, PT, R0.reuse, 0xa, !P1 ;  /* 0x0000000a0000780c */ /* 0x040fe20004fa1670 */
[-C--:B------:R-:W-:Y:S01]  /*bf80*/  FMUL R99, R99, R153.reuse ;  /* 0x0000009963637220 */ /* 0x080fe20000400000 */
[----:B0-----:R-:W-:Y:S01]  /*bf90*/  F2FP.SATFINITE.E4M3.F32.PACK_AB_MERGE_C R13, RZ, R94, RZ ;  /* 0x0000005eff0d723e */ /* 0x001fe200048070ff */
[----:B------:R0:W-:Y:S01]  /*bfa0*/  @!P0 STG.E.U8 desc[UR36][R10.64+0x8], R19 ;  /* 0x000008130a008986 */ /* 0x0001e2000c101124 */
[----:B------:R-:W-:Y:S01]  /*bfb0*/  ISETP.LT.OR P0, PT, R0, 0x11, !P2 ;  /* 0x000000110000780c */ /* 0x000fe20005701670 */
[----:B------:R-:W-:Y:S01]  /*bfc0*/  FMUL R100, R100, R153 ;  /* 0x0000009964647220 */ /* 0x000fe20000400000 */
[----:B------:R-:W-:Y:S01]  /*bfd0*/  F2FP.SATFINITE.E4M3.F32.PACK_AB_MERGE_C R95, RZ, R95, RZ ;  /* 0x0000005fff5f723e */ /* 0x000fe200048070ff */
[----:B------:R-:W-:Y:S01]  /*bfe0*/  @!P3 STG.E.U8 desc[UR36][R10.64+0x9], R93 ;  /* 0x0000095d0a00b986 */ /* 0x000fe2000c101124 */
[----:B-1----:R-:W-:Y:S01]  /*bff0*/  F2FP.SATFINITE.E4M3.F32.PACK_AB_MERGE_C R15, RZ, R96, RZ ;  /* 0x00000060ff0f723e */ /* 0x002fe200048070ff */
        /* <DEDUP_REMOVED lines=8> */
[----:B------:R-:W-:Y:S01]  /*c080*/  FMUL R103, R103, R153 ;  /* 0x0000009967677220 */ /* 0x000fe20000400000 */
[----:B------:R-:W-:Y:S01]  /*c090*/  F2FP.SATFINITE.E4M3.F32.PACK_AB_MERGE_C R99, RZ, R99, RZ ;  /* 0x00000063ff63723e */ /* 0x000fe200048070ff */
[----:B------:R2:W-:Y:S01]  /*c0a0*/  @!P0 STG.E.U8 desc[UR36][R10.64+0x10], R15 ;  /* 0x0000100f0a008986 */ /* 0x0005e2000c101124 */
[----:B------:R-:W-:Y:S01]  /*c0b0*/  ISETP.LT.OR P0, PT, R0, 0x19, !P2 ;  /* 0x000000190000780c */ /* 0x000fe20005701670 */
[-C--:B------:R-:W-:Y:S01]  /*c0c0*/  FMUL R104, R104, R153.reuse ;  /* 0x0000009968687220 */ /* 0x080fe20000400000 */
[----:B0-----:R-:W-:Y:S01]  /*c0d0*/  F2FP.SATFINITE.E4M3.F32.PACK_AB_MERGE_C R19, RZ, R100, RZ ;  /* 0x00000064ff13723e */ /* 0x001fe200048070ff */
[----:B------:R-:W-:Y:S01]  /*c0e0*/  @!P3 STG.E.U8 desc[UR36][R10.64+0x11], R97 ;  /* 0x000011610a00b986 */ /* 0x000fe2000c101124 */
[----:B-1----:R-:W-:Y:S01]  /*c0f0*/  F2FP.SATFINITE.E4M3.F32.PACK_AB_MERGE_C R13, RZ, R98, RZ ;  /* 0x00000062ff0d723e */ /* 0x002fe200048070ff */
[-C--:B------:R-:W-:Y:S01]  /*c100*/  FMUL R105, R105, R153.reuse ;  /* 0x0000009969697220 */ /* 0x080fe20000400000 */
[----:B------:R-:W-:Y:S01]  /*c110*/  ISETP.LT.OR P3, PT, R0, 0x1a, !P2 ;  /* 0x0000001a0000780c */ /* 0x000fe20005761670 */
[----:B------:R-:W-:Y:S01]  /*c120*/  FMUL R106, R106, R153 ;  /* 0x000000996a6a7220 */ /* 0x000fe20000400000 */
[----:B------:R-:W-:Y:S01]  /*c130*/  F2FP.SATFINITE.E4M3.F32.PACK_AB_MERGE_C R101, RZ, R101, RZ ;  /* 0x00000065ff65723e */ /* 0x000fe200048070ff */
[----:B------:R0:W-:Y:S01]  /*c140*/  @!P4 STG.E.U8 desc[UR36][R8.64+0x10], R13 ;  /* 0x0000100d0800c986 */ /* 0x0001e2000c101124 */
[C---:B------:R-:W-:Y:S01]  /*c150*/  ISETP.LT.OR P4, PT, R0.reuse, 0x19, !P1 ;  /* 0x000000190000780c */ /* 0x040fe20004f81670 */
[----:B------:R-:W-:Y:S01]  /*c160*/  FMUL R107, R107, R153 ;  /* 0x000000996b6b7220 */ /* 0x000fe20000400000 */
[----:B------:R-:W-:Y:S01]  /*c170*/  F2FP.SATFINITE.E4M3.F32.PACK_AB_MERGE_C R103, RZ, R103, RZ ;  /* 0x00000067ff67723e */ /* 0x000fe200048070ff */
[----:B------:R-:W-:Y:S01]  /*c180*/  @!P5 STG.E.U8 desc[UR36][R8.64+0x11], R99 ;  /* 0x000011630800d986 */ /* 0x000fe2000c101124 */
[----:B------:R-:W-:Y:S01]  /*c190*/  ISETP.LT.OR P5, PT, R0, 0x1a, !P1 ;  /* 0x0000001a0000780c */ /* 0x000fe20004fa1670 */
[-C--:B------:R-:W-:Y:S01]  /*c1a0*/  FMUL R108, R108, R153.reuse ;  /* 0x000000996c6c7220 */ /* 0x080fe20000400000 */
[----:B--2---:R-:W-:Y:S01]  /*c1b0*/  F2FP.SATFINITE.E4M3.F32.PACK_AB_MERGE_C R15, RZ, R104, RZ ;  /* 0x00000068ff0f723e */ /* 0x004fe200048070ff */
[----:B------:R1:W-:Y:S01]  /*c1c0*/  @!P0 STG.E.U8 desc[UR36][R10.64+0x18], R19 ;  /* 0x000018130a008986 */ /* 0x0003e2000c101124 */
[----:B------:R-:W-:Y:S01]  /*c1d0*/  ISETP.LT.OR P0, PT, R0, 0x21, !P2 ;  /* 0x000000210000780c */ /* 0x000fe20005701670 */
[----:B------:R-:W-:Y:S01]  /*c1e0*/  FMUL R109, R109, R153 ;  /* 0x000000996d6d7220 */ /* 0x000fe20000400000 */
[----:B------:R-:W-:Y:S01]  /*c1f0*/  F2FP.SATFINITE.E4M3.F32.PACK_AB_MERGE_C R105, RZ, R105, RZ ;  /* 0x00000069ff69723e */ /* 0x000fe200048070ff */
[----:B------:R-:W-:Y:S01]  /*c200*/  @!P3 STG.E.U8 desc[UR36][R10.64+0x19], R101 ;  /* 0x000019650a00b986 */ /* 0x000fe2000c101124 */
[----:B0-----:R-:W-:Y:S01]  /*c210*/  F2FP.SATFINITE.E4M3.F32.PACK_AB_MERGE_C R13, RZ, R102, RZ ;  /* 0x00000066ff0d723e */ /* 0x001fe200048070ff */
[-C--:B------:R-:W-:Y:S01]  /*c220*/  FMUL R110, R110, R153.reuse ;  /* 0x000000996e6e7220 */ /* 0x080fe20000400000 */
[C---:B------:R-:W-:Y:S01]  /*c230*/  ISETP.LT.OR P3, PT, R0.reuse, 0x22, !P2 ;  /* 0x000000220000780c */ /* 0x040fe20005761670 */
[----:B------:R-:W-:Y:S01]  /*c240*/  FMUL R111, R111, R153 ;  /* 0x000000996f6f7220 */ /* 0x000fe20000400000 */
[----:B------:R-:W-:Y:S01]  /*c250*/  F2FP.SATFINITE.E4M3.F32.PACK_AB_MERGE_C R107, RZ, R107, RZ ;  /* 0x0000006bff6b723e */ /* 0x000fe200048070ff */
[----:B------:R0:W-:Y:S01]  /*c260*/  @!P4 STG.E.U8 desc[UR36][R8.64+0x18], R13 ;  /* 0x0000180d0800c986 */ /* 0x0001e2000c101124 */
[----:B------:R-:W-:Y:S01]  /*c270*/  ISETP.LT.OR P4, PT, R0, 0x21, !P1 ;  /* 0x000000210000780c */ /* 0x000fe20004f81670 */
[-C--:B------:R-:W-:Y:S01]  /*c280*/  FMUL R112, R112, R153.reuse ;  /* 0x0000009970707220 */ /* 0x080fe20000400000 */
[----:B-1----:R-:W-:Y:S01]  /*c290*/  F2FP.SATFINITE.E4M3.F32.PACK_AB_MERGE_C R19, RZ, R108, RZ ;  /* 0x0000006cff13723e */ /* 0x002fe200048070ff */
[----:B------:R-:W-:Y:S01]  /*c2a0*/  @!P5 STG.E.U8 desc[UR36][R8.64+0x19], R103 ;  /* 0x000019670800d986 */ /* 0x000fe2000c101124 */
[C---:B------:R-:W-:Y:S01]  /*c2b0*/  ISETP.LT.OR P5, PT, R0.reuse, 0x22, !P1 ;  /* 0x000000220000780c */ /* 0x040fe20004fa1670 */
[----:B------:R-:W-:Y:S01]  /*c2c0*/  FMUL R113, R113, R153 ;  /* 0x0000009971717220 */ /* 0x000fe20000400000 */
[----:B------:R-:W-:Y:S01]  /*c2d0*/  F2FP.SATFINITE.E4M3.F32.PACK_AB_MERGE_C R109, RZ, R109, RZ ;  /* 0x0000006dff6d723e */ /* 0x000fe200048070ff */
[----:B------:R1:W-:Y:S01]  /*c2e0*/  @!P0 STG.E.U8 desc[UR36][R10.64+0x20], R15 ;  /* 0x0000200f0a008986 */ /* 0x0003e2000c101124 */
[----:B------:R-:W-:Y:S01]  /*c2f0*/  ISETP.LT.OR P0, PT, R0, 0x29, !P2 ;  /* 0x000000290000780c */ /* 0x000fe20005701670 */
[----:B------:R-:W-:Y:S01]  /*c300*/  FMUL R114, R114, R153 ;  /* 0x0000009972727220 */ /* 0x000fe20000400000 */
[----:B------:R-:W-:Y:S01]  /*c310*/  F2FP.SATFINITE.E4M3.F32.PACK_AB_MERGE_C R111, RZ, R111, RZ ;  /* 0x0000006fff6f723e */ /* 0x000fe200048070ff */
[----:B------:R-:W-:Y:S01]  /*c320*/  @!P3 STG.E.U8 desc[UR36][R10.64+0x21], R105 ;  /* 0x000021690a00b986 */ /* 0x000fe2000c101124 */
[----:B0-----:R-:W-:Y:S01]  /*c330*/  F2FP.SATFINITE.E4M3.F32.PACK_AB_MERGE_C R13, RZ, R106, RZ ;  /* 0x0000006aff0d723e */ /* 0x001fe200048070ff */
[-C--:B------:R-:W-:Y:S01]  /*c340*/  FMUL R115, R115, R153.reuse ;  /* 0x0000009973737220 */ /* 0x080fe20000400000 */
[----:B------:R-:W-:Y:S01]  /*c350*/  ISETP.LT.OR P3, PT, R0, 0x2a, !P2 ;  /* 0x0000002a0000780c */ /* 0x000fe20005761670 */
[----:B------:R-:W-:Y:S01]  /*c360*/  FMUL R116, R116, R153 ;  /* 0x0000009974747220 */ /* 0x000fe20000400000 */
[----:B------:R-:W-:Y:S01]  /*c370*/  F2FP.SATFINITE.E4M3.F32.PACK_AB_MERGE_C R113, RZ, R113, RZ ;  /* 0x00000071ff71723e */ /* 0x000fe200048070ff */
[----:B------:R0:W-:Y:S01]  /*c380*/  @!P4 STG.E.U8 desc[UR36][R8.64+0x20], R13 ;  /* 0x0000200d0800c986 */ /* 0x0001e2000c101124 */
[C---:B------:R-:W-:Y:S01]  /*c390*/  ISETP.LT.OR P4, PT, R0.reuse, 0x29, !P1 ;  /* 0x000000290000780c */ /* 0x040fe20004f81670 */
[-C--:B------:R-:W-:Y:S01]  /*c3a0*/  FMUL R117, R117, R153.reuse ;  /* 0x0000009975757220 */ /* 0x080fe20000400000 */
[----:B-1----:R-:W-:Y:S01]  /*c3b0*/  F2FP.SATFINITE.E4M3.F32.PACK_AB_MERGE_C R15, RZ, R112, RZ ;  /* 0x00000070ff0f723e */ /* 0x002fe200048070ff */
[----:B------:R-:W-:Y:S01]  /*c3c0*/  @!P5 STG.E.U8 desc[UR36][R8.64+0x21], R107 ;  /* 0x0000216b0800d986 */ /* 0x000fe2000c101124 */
[----:B------:R-:W-:Y:S01]  /*c3d0*/  ISETP.LT.OR P5, PT, R0, 0x2a, !P1 ;  /* 0x0000002a0000780c */ /* 0x000fe20004fa1670 */
[----:B------:R-:W-:Y:S01]  /*c3e0*/  FMUL R118, R118, R153 ;  /* 0x0000009976767220 */ /* 0x000fe20000400000 */
[----:B------:R-:W-:Y:S01]  /*c3f0*/  F2FP.SATFINITE.E4M3.F32.PACK_AB_MERGE_C R115, RZ, R115, RZ ;  /* 0x00000073ff73723e */ /* 0x000fe200048070ff */
[----:B------:R1:W-:Y:S01]  /*c400*/  @!P0 STG.E.U8 desc[UR36][R10.64+0x28], R19 ;  /* 0x000028130a008986 */ /* 0x0003e2000c101124 */
[----:B------:R-:W-:Y:S01]  /*c410*/  ISETP.LT.OR P0, PT, R0, 0x31, !P2 ;  /* 0x000000310000780c */ /* 0x000fe20005701670 */
[-C--:B------:R-:W-:Y:S01]  /*c420*/  FMUL R119, R119, R153.reuse ;  /* 0x0000009977777220 */ /* 0x080fe20000400000 */
[-C--:B------:R-:W-:Y:S01]  /*c430*/  FMUL R120, R120, R153.reuse ;  /* 0x0000009978787220 */ /* 0x080fe20000400000 */
[----:B0-----:R-:W-:Y:S01]  /*c440*/  F2FP.SATFINITE.E4M3.F32.PACK_AB_MERGE_C R13, RZ, R110, RZ ;  /* 0x0000006eff0d723e */ /* 0x001fe200048070ff */
[----:B------:R-:W-:Y:S01]  /*c450*/  @!P3 STG.E.U8 desc[UR36][R10.64+0x29], R109 ;  /* 0x0000296d0a00b986 */ /* 0x000fe2000c101124 */
        /* <DEDUP_REMOVED lines=37> */
[-C--:B------:R-:W-:Y:S01]  /*c6b0*/  FMUL R131, R131, R153.reuse ;  /* 0x0000009983837220 */ /* 0x080fe20000400000 */
[-C--:B------:R-:W-:Y:S01]  /*c6c0*/  FMUL R132, R132, R153.reuse ;  /* 0x0000009984847220 */ /* 0x080fe20000400000 */
        /* <DEDUP_REMOVED lines=114> */
[-C--:B------:R-:W-:Y:S01]  /*cdf0*/  FMUL R37, R37, R153.reuse ;  /* 0x0000009925257220 */ /* 0x080fe20000400000 */
[C---:B------:R-:W-:Y:S01]  /*ce00*/  ISETP.LT.OR P2, PT, R0.reuse, 0x7a, !P2 ;  /* 0x0000007a0000780c */ /* 0x040fe20005741670 */
[----:B------:R1:W-:Y:S01]  /*ce10*/  @!P0 STG.E.U8 desc[UR36][R10.64+0x70], R15 ;  /* 0x0000700f0a008986 */ /* 0x0003e2000c101124 */
[----:B------:R-:W-:Y:S01]  /*ce20*/  ISETP.LT.OR P0, PT, R0, 0x72, !P1 ;  /* 0x000000720000780c */ /* 0x000fe20004f01670 */
[----:B------:R-:W-:Y:S01]  /*ce30*/  FMUL R38, R38, R153 ;  /* 0x0000009926267220 */ /* 0x000fe20000400000 */
[----:B------:R-:W-:Y:S01]  /*ce40*/  F2FP.SATFINITE.E4M3.F32.PACK_AB_MERGE_C R35, RZ, R35, RZ ;  /* 0x00000023ff23723e */ /* 0x000fe200048070ff */
[----:B------:R-:W-:Y:S01]  /*ce50*/  @!P4 STG.E.U8 desc[UR36][R10.64+0x71], R145 ;  /* 0x000071910a00c986 */ /* 0x000fe2000c101124 */
[----:B0-----:R-:W-:Y:S01]  /*ce60*/  F2FP.SATFINITE.E4M3.F32.PACK_AB_MERGE_C R13, RZ, R146, RZ ;  /* 0x00000092ff0d723e */ /* 0x001fe200048070ff */
[----:B------:R-:W-:Y:S01]  /*ce70*/  FMUL R39, R39, R153 ;  /* 0x0000009927277220 */ /* 0x000fe20000400000 */
[----:B------:R-:W-:Y:S01]  /*ce80*/  F2FP.SATFINITE.E4M3.F32.PACK_AB_MERGE_C R37, RZ, R37, RZ ;  /* 0x00000025ff25723e */ /* 0x000fe200048070ff */
[-C--:B------:R-:W-:Y:S01]  /*ce90*/  FMUL R40, R40, R153.reuse ;  /* 0x0000009928287220 */ /* 0x080fe20000400000 */
[----:B------:R-:W-:Y:S01]  /*cea0*/  FMUL R41, R41, R153 ;  /* 0x0000009929297220 */ /* 0x000fe20000400000 */
[----:B------:R0:W-:Y:S01]  /*ceb0*/  @!P5 STG.E.U8 desc[UR36][R8.64+0x70], R13 ;  /* 0x0000700d0800d986 */ /* 0x0001e2000c101124 */
[----:B------:R-:W-:Y:S01]  /*cec0*/  F2FP.SATFINITE.E4M3.F32.PACK_AB_MERGE_C R39, RZ, R39, RZ ;  /* 0x00000027ff27723e */ /* 0x000fe200048070ff */
[-C--:B------:R-:W-:Y:S01]  /*ced0*/  FMUL R42, R42, R153.reuse ;  /* 0x000000992a2a7220 */ /* 0x080fe20000400000 */
[----:B-1----:R-:W-:Y:S01]  /*cee0*/  F2FP.SATFINITE.E4M3.F32.PACK_AB_MERGE_C R15, RZ, R24, RZ ;  /* 0x00000018ff0f723e */ /* 0x002fe200048070ff */
[----:B------:R-:W-:Y:S01]  /*cef0*/  @!P0 STG.E.U8 desc[UR36][R8.64+0x71], R147 ;  /* 0x0000719308008986 */ /* 0x000fe2000c101124 */
[----:B------:R-:W-:Y:S01]  /*cf00*/  ISETP.GE.AND P0, PT, R3, 0x81, PT ;  /* 0x000000810300780c */ /* 0x000fe20003f06270 */
[----:B------:R-:W-:Y:S01]  /*cf10*/  FMUL R43, R43, R153 ;  /* 0x000000992b2b7220 */ /* 0x000fe20000400000 */
[----:B------:R-:W-:Y:S01]  /*cf20*/  F2FP.SATFINITE.E4M3.F32.PACK_AB_MERGE_C R41, RZ, R41, RZ ;  /* 0x00000029ff29723e */ /* 0x000fe200048070ff */
[----:B------:R-:W-:Y:S01]  /*cf30*/  @!P3 STG.E.U8 desc[UR36][R10.64+0x78], R19 ;  /* 0x000078130a00b986 */ /* 0x000fe2000c101124 */
[----:B------:R-:W-:Y:S01]  /*cf40*/  ISETP.LT.OR P3, PT, R0, 0x79, !P1 ;  /* 0x000000790000780c */ /* 0x000fe20004f61670 */
[-C--:B------:R-:W-:Y:S01]  /*cf50*/  FMUL R44, R44, R153.reuse ;  /* 0x000000992c2c7220 */ /* 0x080fe20000400000 */
[C---:B------:R-:W-:Y:S01]  /*cf60*/  ISETP.LT.OR P1, PT, R0.reuse, 0x7a, !P1 ;  /* 0x0000007a0000780c */ /* 0x040fe20004f21670 */
[----:B------:R-:W-:Y:S01]  /*cf70*/  @!P2 STG.E.U8 desc[UR36][R10.64+0x79], R149 ;  /* 0x000079950a00a986 */ /* 0x000fe2000c101124 */
[C---:B------:R-:W-:Y:S01]  /*cf80*/  ISETP.LT.OR P4, PT, R0.reuse, 0x1, !P0 ;  /* 0x000000010000780c */ /* 0x040fe20004781670 */
[-C--:B------:R-:W-:Y:S01]  /*cf90*/  FMUL R45, R45, R153.reuse ;  /* 0x000000992d2d7220 */ /* 0x080fe20000400000 */
[----:B------:R-:W-:Y:S01]  /*cfa0*/  ISETP.LT.OR P5, PT, R0, 0x2, !P0 ;  /* 0x000000020000780c */ /* 0x000fe200047a1670 */
[-C--:B------:R-:W-:Y:S01]  /*cfb0*/  FMUL R46, R46, R153.reuse ;  /* 0x000000992e2e7220 */ /* 0x080fe20000400000 */
[----:B0-----:R-:W-:Y:S01]  /*cfc0*/  F2FP.SATFINITE.E4M3.F32.PACK_AB_MERGE_C R13, RZ, R150, RZ ;  /* 0x00000096ff0d723e */ /* 0x001fe200048070ff */
[-C--:B------:R-:W-:Y:S01]  /*cfd0*/  FMUL R47, R47, R153.reuse ;  /* 0x000000992f2f7220 */ /* 0x080fe20000400000 */
[----:B------:R-:W-:Y:S01]  /*cfe0*/  ISETP.GE.AND P2, PT, R3, 0x89, PT ;  /* 0x000000890300780c */ /* 0x000fe20003f46270 */
[-C--:B------:R-:W-:Y:S01]  /*cff0*/  FMUL R48, R48, R153.reuse ;  /* 0x0000009930307220 */ /* 0x080fe20000400000 */
[----:B------:R-:W-:Y:S01]  /*d000*/  F2FP.SATFINITE.E4M3.F32.PACK_AB_MERGE_C R3, RZ, R26, RZ ;  /* 0x0000001aff03723e */ /* 0x000fe200048070ff */
        /* <DEDUP_REMOVED lines=12> */
[----:B------:R-:W-:Y:S01]  /*d0d0*/  @!P5 STG.E.U8 desc[UR36][R6.64+0x1], R25 ;  /* 0x000001190600d986 */ /* 0x000fe2000c101124 */
[----:B------:R-:W-:Y:S01]  /*d0e0*/  ISETP.LT.OR P5, PT, R0, 0xa, !P0 ;  /* 0x0000000a0000780c */ /* 0x000fe200047a1670 */
[----:B------:R-:W-:Y:S01]  /*d0f0*/  FMUL R52, R52, R153 ;  /* 0x0000009934347220 */ /* 0x000fe20000400000 */
[----:B------:R-:W-:Y:S01]  /*d100*/  F2FP.SATFINITE.E4M3.F32.PACK_AB_MERGE_C R49, RZ, R49, RZ ;  /* 0x00000031ff31723e */ /* 0x000fe200048070ff */
[----:B------:R-:W-:Y:S01]  /*d110*/  @!P3 STG.E.U8 desc[UR36][R4.64+0x1], R27 ;  /* 0x0000011b0400b986 */ /* 0x000fe2000c101124 */
[----:B0-----:R-:W-:Y:S01]  /*d120*/  F2FP.SATFINITE.E4M3.F32.PACK_AB_MERGE_C R9, RZ, R28, RZ ;  /* 0x0000001cff09723e */ /* 0x001fe200048070ff */
[-C--:B------:R-:W-:Y:S01]  /*d130*/  FMUL R53, R53, R153.reuse ;  /* 0x0000009935357220 */ /* 0x080fe20000400000 */
[C---:B------:R-:W-:Y:S01]  /*d140*/  ISETP.LT.OR P3, PT, R0.reuse, 0xa, !P2 ;  /* 0x0000000a0000780c */ /* 0x040fe20005761670 */
[----:B------:R0:W-:Y:S01]  /*d150*/  @!P1 STG.E.U8 desc[UR36][R4.64], R3 ;  /* 0x0000000304009986 */ /* 0x0001e2000c101124 */
        /* <DEDUP_REMOVED lines=10> */
[-C--:B------:R-:W-:Y:S01]  /*d200*/  FMUL R57, R57, R153.reuse ;  /* 0x0000009939397220 */ /* 0x080fe20000400000 */
[----:B0-----:R-:W-:Y:S01]  /*d210*/  F2FP.SATFINITE.E4M3.F32.PACK_AB_MERGE_C R3, RZ, R30, RZ ;  /* 0x0000001eff03723e */ /* 0x001fe200048070ff */
[----:B------:R-:W-:Y:S01]  /*d220*/  @!P3 STG.E.U8 desc[UR36][R4.64+0x9], R31 ;  /* 0x0000091f0400b986 */ /* 0x000fe2000c101124 */
[----:B------:R-:W-:Y:S01]  /*d230*/  ISETP.LT.OR P3, PT, R0, 0x12, !P2 ;  /* 0x000000120000780c */ /* 0x000fe20005761670 */
[-C--:B------:R-:W-:Y:S01]  /*d240*/  FMUL R58, R58, R153.reuse ;  /* 0x000000993a3a7220 */ /* 0x080fe20000400000 */
[----:B-1----:R-:W-:Y:S01]  /*d250*/  F2FP.SATFINITE.E4M3.F32.PACK_AB_MERGE_C R9, RZ, R32, RZ ;  /* 0x00000020ff09723e */ /* 0x002fe200048070ff */
[----:B------:R0:W-:Y:S01]  /*d260*/  @!P1 STG.E.U8 desc[UR36][R4.64+0x8], R3 ;  /* 0x0000080304009986 */ /* 0x0001e2000c101124 */
        /* <DEDUP_REMOVED lines=15> */
[-C--:B------:R-:W-:Y:S01]  /*d360*/  FMUL R63, R63, R153.reuse ;  /* 0x000000993f3f7220 */ /* 0x080fe20000400000 */
[----:B-1----:R-:W-:Y:S01]  /*d370*/  F2FP.SATFINITE.E4M3.F32.PACK_AB_MERGE_C R9, RZ, R36, RZ ;  /* 0x00000024ff09723e */ /* 0x002fe200048070ff */
        /* <DEDUP_REMOVED lines=75> */
[----:B------:R-:W-:Y:S01]  /*d830*/  ISETP.LT.OR P4, PT, R0, 0x41, !P0 ;  /* 0x000000410000780c */ /* 0x000fe20004781670 */
[-C--:B------:R-:W-:Y:S01]  /*d840*/  FMUL R85, R85, R153.reuse ;  /* 0x0000009955557220 */ /* 0x080fe20000400000 */
[-C--:B------:R-:W-:Y:S01]  /*d850*/  FMUL R86, R86, R153.reuse ;  /* 0x0000009956567220 */ /* 0x080fe20000400000 */
[----:B------:R-:W-:Y:S01]  /*d860*/  @!P5 STG.E.U8 desc[UR36][R6.64+0x39], R53 ;  /* 0x000039350600d986 */ /* 0x000fe2000c101124 */
[----:B------:R-:W-:Y:S01]  /*d870*/  ISETP.LT.OR P5, PT, R0, 0x42, !P0 ;  /* 0x000000420000780c */ /* 0x000fe200047a1670 */
[----:B------:R-:W-:Y:S01]  /*d880*/  FMUL R87, R87, R153 ;  /* 0x0000009957577220 */ /* 0x000fe20000400000 */
[----:B------:R-:W-:Y:S01]  /*d890*/  F2FP.SATFINITE.E4M3.F32.PACK_AB_MERGE_C R83, RZ, R83, RZ ;  /* 0x00000053ff53723e */ /* 0x000fe200048070ff */
[----:B------:R-:W-:Y:S01]  /*d8a0*/  @!P3 STG.E.U8 desc[UR36][R4.64+0x39], R55 ;  /* 0x000039370400b986 */ /* 0x000fe2000c101124 */
[----:B0-----:R-:W-:-:S02]  /*d8b0*/  F2FP.SATFINITE.E4M3.F32.PACK_AB_MERGE_C R3, RZ, R54, RZ ;  /* 0x00000036ff03723e */ /* 0x001fc400048070ff */
[C---:B------:R-:W-:Y:S02]  /*d8c0*/  ISETP.LT.OR P3, PT, R0.reuse, 0x42, !P2 ;  /* 0x000000420000780c */ /* 0x040fe40005761670 */
[----:B-1----:R-:W-:Y:S01]  /*d8d0*/  F2FP.SATFINITE.E4M3.F32.PACK_AB_MERGE_C R9, RZ, R56, RZ ;  /* 0x00000038ff09723e */ /* 0x002fe200048070ff */
[----:B------:R0:W-:Y:S01]  /*d8e0*/  @!P1 STG.E.U8 desc[UR36][R4.64+0x38], R3 ;  /* 0x0000380304009986 */ /* 0x0001e2000c101124 */
[C---:B------:R-:W-:Y:S02]  /*d8f0*/  ISETP.LT.OR P1, PT, R0.reuse, 0x41, !P2 ;  /* 0x000000410000780c */ /* 0x040fe40005721670 */
[----:B------:R-:W-:Y:S01]  /*d900*/  F2FP.SATFINITE.E4M3.F32.PACK_AB_MERGE_C R85, RZ, R85, RZ ;  /* 0x00000055ff55723e */ /* 0x000fe200048070ff */
[----:B------:R1:W-:Y:S01]  /*d910*/  @!P4 STG.E.U8 desc[UR36][R6.64+0x40], R9 ;  /* 0x000040090600c986 */ /* 0x0003e2000c101124 */
[C---:B------:R-:W-:Y:S02]  /*d920*/  ISETP.LT.OR P4, PT, R0.reuse, 0x49, !P0 ;  /* 0x000000490000780c */ /* 0x040fe40004781670 */
[----:B------:R-:W-:Y:S01]  /*d930*/  F2FP.SATFINITE.E4M3.F32.PACK_AB_MERGE_C R11, RZ, R86, RZ ;  /* 0x00000056ff0b723e */ /* 0x000fe200048070ff */
[----:B------:R-:W-:Y:S01]  /*d940*/  @!P5 STG.E.U8 desc[UR36][R6.64+0x41], R57 ;  /* 0x000041390600d986 */ /* 0x000fe2000c101124 */
[----:B------:R-:W-:-:S02]  /*d950*/  ISETP.LT.OR P5, PT, R0, 0x4a, !P0 ;  /* 0x0000004a0000780c */ /* 0x000fc400047a1670 */
[----:B------:R-:W-:Y:S01]  /*d960*/  F2FP.SATFINITE.E4M3.F32.PACK_AB_MERGE_C R87, RZ, R87, RZ ;  /* 0x00000057ff57723e */ /* 0x000fe200048070ff */
[----:B------:R-:W-:Y:S01]  /*d970*/  @!P3 STG.E.U8 desc[UR36][R4.64+0x41], R59 ;  /* 0x0000413b0400b986 */ /* 0x000fe2000c101124 */
[----:B0-----:R-:W-:Y:S02]  /*d980*/  F2FP.SATFINITE.E4M3.F32.PACK_AB_MERGE_C R3, RZ, R58, RZ ;  /* 0x0000003aff03723e */ /* 0x001fe400048070ff */
[C---:B------:R-:W-:Y:S02]  /*d990*/  ISETP.LT.OR P3, PT, R0.reuse, 0x4a, !P2 ;  /* 0x0000004a0000780c */ /* 0x040fe40005761670 */
[----:B-1----:R-:W-:Y:S01]  /*d9a0*/  F2FP.SATFINITE.E4M3.F32.PACK_AB_MERGE_C R9, RZ, R60, RZ ;  /* 0x0000003cff09723e */ /* 0x002fe200048070ff */
[----:B------:R0:W-:Y:S01]  /*d9b0*/  @!P1 STG.E.U8 desc[UR36][R4.64+0x40], R3 ;  /* 0x0000400304009986 */ /* 0x0001e2000c101124 */
[----:B------:R-:W-:-:S03]  /*d9c0*/  ISETP.LT.OR P1, PT, R0, 0x49, !P2 ;  /* 0x000000490000780c */ /* 0x000fc60005721670 */
[----:B------:R1:W-:Y:S01]  /*d9d0*/  @!P4 STG.E.U8 desc[UR36][R6.64+0x48], R9 ;  /* 0x000048090600c986 */ /* 0x0003e2000c101124 */
[----:B------:R-:W-:-:S03]  /*d9e0*/  ISETP.LT.OR P4, PT, R0, 0x51, !P0 ;  /* 0x000000510000780c */ /* 0x000fc60004781670 */
[----:B------:R-:W-:Y:S01]  /*d9f0*/  @!P5 STG.E.U8 desc[UR36][R6.64+0x49], R61 ;  /* 0x0000493d0600d986 */ /* 0x000fe2000c101124 */
[C---:B------:R-:W-:Y:S02]  /*da00*/  ISETP.LT.OR P5, PT, R0.reuse, 0x52, !P0 ;  /* 0x000000520000780c */ /* 0x040fe400047a1670 */
[----:B0-----:R-:W-:Y:S01]  /*da10*/  F2FP.SATFINITE.E4M3.F32.PACK_AB_MERGE_C R3, RZ, R62, RZ ;  /* 0x0000003eff03723e */ /* 0x001fe200048070ff */
[----:B------:R-:W-:Y:S01]  /*da20*/  @!P3 STG.E.U8 desc[UR36][R4.64+0x49], R63 ;  /* 0x0000493f0400b986 */ /* 0x000fe2000c101124 */
        /* <DEDUP_REMOVED lines=37> */
[----:B------:R-:W-:Y:S02]  /*dc80*/  ISETP.LT.OR P5, PT, R0, 0x71, !P0 ;  /* 0x000000710000780c */ /* 0x000fe400047a1670 */
[----:B0-----:R-:W-:Y:S02]  /*dc90*/  F2FP.SATFINITE.E4M3.F32.PACK_AB_MERGE_C R3, RZ, R78, RZ ;  /* 0x0000004eff03723e */ /* 0x001fe400048070ff */
[----:B-1----:R-:W-:-:S03]  /*dca0*/  F2FP.SATFINITE.E4M3.F32.PACK_AB_MERGE_C R9, RZ, R80, RZ ;  /* 0x00000050ff09723e */ /* 0x002fc600048070ff */
[----:B------:R0:W-:Y:S01]  /*dcb0*/  @!P1 STG.E.U8 desc[UR36][R4.64+0x68], R3 ;  /* 0x0000680304009986 */ /* 0x0001e2000c101124 */
[----:B------:R-:W-:-:S03]  /*dcc0*/  ISETP.LT.OR P1, PT, R0, 0x71, !P2 ;  /* 0x000000710000780c */ /* 0x000fc60005721670 */
[----:B------:R-:W-:Y:S01]  /*dcd0*/  @!P4 STG.E.U8 desc[UR36][R4.64+0x69], R79 ;  /* 0x0000694f0400c986 */ /* 0x000fe2000c101124 */
[----:B------:R-:W-:-:S03]  /*dce0*/  ISETP.LT.OR P4, PT, R0, 0x79, !P2 ;  /* 0x000000790000780c */ /* 0x000fc60005781670 */
[----:B------:R1:W-:Y:S01]  /*dcf0*/  @!P5 STG.E.U8 desc[UR36][R6.64+0x70], R9 ;  /* 0x000070090600d986 */ /* 0x0003e2000c101124 */
[C---:B------:R-:W-:Y:S02]  /*dd00*/  ISETP.LT.OR P5, PT, R0.reuse, 0x72, !P2 ;  /* 0x000000720000780c */ /* 0x040fe400057a1670 */
[C---:B------:R-:W-:Y:S01]  /*dd10*/  ISETP.LT.OR P2, PT, R0.reuse, 0x7a, !P2 ;  /* 0x0000007a0000780c */ /* 0x040fe20005741670 */
[----:B------:R2:W-:Y:S01]  /*dd20*/  @!P3 STG.E.U8 desc[UR36][R6.64+0x71], R81 ;  /* 0x000071510600b986 */ /* 0x0005e2000c101124 */
[C---:B------:R-:W-:Y:S02]  /*dd30*/  ISETP.LT.OR P3, PT, R0.reuse, 0x79, !P0 ;  /* 0x000000790000780c */ /* 0x040fe40004761670 */
[----:B------:R-:W-:Y:S02]  /*dd40*/  ISETP.LT.OR P0, PT, R0, 0x7a, !P0 ;  /* 0x0000007a0000780c */ /* 0x000fe40004701670 */
[----:B0-----:R-:W-:Y:S02]  /*dd50*/  F2FP.SATFINITE.E4M3.F32.PACK_AB_MERGE_C R3, RZ, R82, RZ ;  /* 0x00000052ff03723e */ /* 0x001fe400048070ff */
[----:B-1----:R-:W-:-:S03]  /*dd60*/  F2FP.SATFINITE.E4M3.F32.PACK_AB_MERGE_C R9, RZ, R84, RZ ;  /* 0x00000054ff09723e */ /* 0x002fc600048070ff */
[----:B------:R2:W-:Y:S04]  /*dd70*/  @!P1 STG.E.U8 desc[UR36][R4.64+0x70], R3 ;  /* 0x0000700304009986 */ /* 0x0005e8000c101124 */
[----:B------:R2:W-:Y:S04]  /*dd80*/  @!P5 STG.E.U8 desc[UR36][R4.64+0x71], R83 ;  /* 0x000071530400d986 */ /* 0x0005e8000c101124 */
[----:B------:R2:W-:Y:S04]  /*dd90*/  @!P3 STG.E.U8 desc[UR36][R6.64+0x78], R9 ;  /* 0x000078090600b986 */ /* 0x0005e8000c101124 */
[----:B------:R2:W-:Y:S04]  /*dda0*/  @!P0 STG.E.U8 desc[UR36][R6.64+0x79], R85 ;  /* 0x0000795506008986 */ /* 0x0005e8000c101124 */
[----:B------:R2:W-:Y:S04]  /*ddb0*/  @!P4 STG.E.U8 desc[UR36][R4.64+0x78], R11 ;  /* 0x0000780b0400c986 */ /* 0x0005e8000c101124 */
[----:B------:R2:W-:Y:S02]  /*ddc0*/  @!P2 STG.E.U8 desc[UR36][R4.64+0x79], R87 ;  /* 0x000079570400a986 */ /* 0x0005e4000c101124 */
.L_x_297:
[----:B------:R-:W-:Y:S05]  /*ddd0*/  BSYNC B0 ;  /* 0x0000000000007941 */ /* 0x000fea0003800000 */
.L_x_39:
[----:B------:R-:W-:Y:S01]  /*dde0*/  ULDC UR4, c[0x0][0xc] ;  /* 0x0000030000047ab9 */ /* 0x000fe20000000800 */
[----:B------:R-:W-:Y:S01]  /*ddf0*/  ULDC UR5, c[0x0][0x10] ;  /* 0x0000040000057ab9 */ /* 0x000fe20000000800 */
[----:B0-2---:R-:W0:Y:S01]  /*de00*/  LDC R3, c[0x0][0x14] ;  /* 0x00000500ff037b82 */ /* 0x005e220000000800 */
[----:B------:R-:W-:Y:S01]  /*de10*/  UIMAD.WIDE.U32 UR4, UR4, UR5, URZ ;  /* 0x00000005040472a5 */ /* 0x000fe2000f8e003f */
[----:B-----5:R-:W-:Y:S01]  /*de20*/  PRMT R0, RZ, 0x7610, R0 ;  /* 0x00007610ff007816 */ /* 0x020fe20000000000 */
[----:B------:R-:W-:Y:S02]  /*de30*/  IMAD.MOV.U32 R23, RZ, RZ, -0x1 ;  /* 0xffffffffff177424 */ /* 0x000fe400078e00ff */
[----:B------:R-:W-:Y:S02]  /*de40*/  IMAD.MOV.U32 R22, RZ, RZ, -0x1 ;  /* 0xffffffffff167424 */ /* 0x000fe400078e00ff */
[----:B0-----:R-:W-:-:S04]  /*de50*/  IMAD.WIDE.U32 R16, R3, UR4, R16 ;  /* 0x0000000403107c25 */ /* 0x001fc8000f8e0010 */
[----:B------:R-:W-:Y:S01]  /*de60*/  IMAD R3, R3, UR5, RZ ;  /* 0x0000000503037c24 */ /* 0x000fe2000f8e02ff */
[----:B------:R-:W-:Y:S02]  /*de70*/  ULDC.64 UR4, c[0x0][0x650] ;  /* 0x0001940000047ab9 */ /* 0x000fe40000000a00 */
[----:B------:R-:W-:Y:S01]  /*de80*/  ISETP.GE.U32.AND P0, PT, R16, UR4, PT ;  /* 0x0000000410007c0c */ /* 0x000fe2000bf06070 */
[----:B------:R-:W-:-:S05]  /*de90*/  IMAD.IADD R17, R17, 0x1, R3 ;  /* 0x0000000111117824 */ /* 0x000fca00078e0203 */
[----:B------:R-:W-:-:S13]  /*dea0*/  ISETP.GE.U32.AND.EX P0, PT, R17, UR5, PT, P0 ;  /* 0x0000000511007c0c */ /* 0x000fda000bf06100 */
[----:B------:R-:W-:Y:S05]  /*deb0*/  @P0 BRA `(.L_x_298) ;  /* 0x0000000400640947 */ /* 0x000fea0003800000 */
[----:B------:R-:W0:Y:S01]  /*dec0*/  S2R R12, SR_CTAID.X ;  /* 0x00000000000c7919 */ /* 0x000e220000002500 */
[----:B-1-3--:R-:W1:Y:S01]  /*ded0*/  LDC.64 R10, c[0x0][0x628] ;  /* 0x00018a00ff0a7b82 */ /* 0x00ae620000000a00 */
[----:B------:R-:W-:Y:S01]  /*dee0*/  ULDC UR4, c[0x0][0x150] ;  /* 0x0000540000047ab9 */ /* 0x000fe20000000800 */
[----:B------:R-:W-:Y:S01]  /*def0*/  IMAD.MOV.U32 R8, RZ, RZ, R16 ;  /* 0x000000ffff087224 */ /* 0x000fe200078e0010 */
[----:B------:R-:W2:Y:S01]  /*df00*/  S2R R20, SR_CTAID.Y ;  /* 0x0000000000147919 */ /* 0x000ea20000002600 */
[----:B------:R-:W-:-:S04]  /*df10*/  IMAD.MOV.U32 R9, RZ, RZ, R17 ;  /* 0x000000ffff097224 */ /* 0x000fc800078e0011 */
[----:B------:R-:W3:Y:S08]  /*df20*/  LDC R21, c[0x0][0x144] ;  /* 0x00005100ff157b82 */ /* 0x000ef00000000800 */
[----:B------:R-:W2:Y:S08]  /*df30*/  LDC R0, c[0x0][0x630] ;  /* 0x00018c00ff007b82 */ /* 0x000eb00000000800 */
[----:B----4-:R-:W4:Y:S01]  /*df40*/  LDC.64 R14, c[0x0][0x620] ;  /* 0x00018800ff0e7b82 */ /* 0x010f220000000a00 */
[----:B-1----:R-:W-:-:S04]  /*df50*/  ISETP.NE.U32.AND P0, PT, R10, RZ, PT ;  /* 0x000000ff0a00720c */ /* 0x002fc80003f05070 */
[----:B------:R-:W-:Y:S02]  /*df60*/  ISETP.NE.AND.EX P0, PT, R11, RZ, PT, P0 ;  /* 0x000000ff0b00720c */ /* 0x000fe40003f05300 */
[----:B0-----:R-:W-:-:S05]  /*df70*/  I2FP.F32.U32 R3, R12 ;  /* 0x0000000c00037245 */ /* 0x001fca0000201000 */
[----:B------:R-:W-:-:S04]  /*df80*/  FMUL R3, R3, UR4 ;  /* 0x0000000403037c20 */ /* 0x000fc80008400000 */
[----:B------:R0:W1:Y:S02]  /*df90*/  F2I.U32.TRUNC.NTZ R19, R3 ;  /* 0x0000000300137305 */ /* 0x000064000020f000 */
[----:B--23--:R-:W-:Y:S05]  /*dfa0*/  @!P0 BRA `(.L_x_299) ;  /* 0x0000000000288947 */ /* 0x00cfea0003800000 */
[----:B0-----:R-:W0:Y:S02]  /*dfb0*/  LDC R3, c[0x0][0x634] ;  /* 0x00018d00ff037b82 */ /* 0x001e240000000800 */
        /* <DEDUP_REMOVED lines=9> */
.L_x_299:
[----:B------:R-:W2:Y:S01]  /*e050*/  LDC.64 R26, c[0x0][0x640] ;  /* 0x00019000ff1a7b82 */ /* 0x000ea20000000a00 */
[-C--:B------:R-:W-:Y:S01]  /*e060*/  SHF.R.U64 R22, R8, R0.reuse, R9 ;  /* 0x0000000008167219 */ /* 0x080fe20000001209 */
[----:B-1----:R-:W-:Y:S01]  /*e070*/  IMAD.MOV R19, RZ, RZ, -R19 ;  /* 0x000000ffff137224 */ /* 0x002fe200078e0a13 */
[----:B------:R-:W-:Y:S01]  /*e080*/  SHF.R.U32.HI R0, RZ, R0, R9 ;  /* 0x00000000ff007219 */ /* 0x000fe20000011609 */
[----:B------:R-:W-:Y:S01]  /*e090*/  ULDC UR4, c[0x0][0x154] ;  /* 0x0000550000047ab9 */ /* 0x000fe20000000800 */
[----:B0-----:R-:W-:Y:S01]  /*e0a0*/  IADD3 R3, P0, RZ, -R22, RZ ;  /* 0x80000016ff037210 */ /* 0x001fe20007f1e0ff */
[----:B------:R-:W-:Y:S02]  /*e0b0*/  IMAD R21, R21, R19, R12 ;  /* 0x0000001315157224 */ /* 0x000fe400078e020c */
[----:B------:R-:W0:Y:S01]  /*e0c0*/  LDC R6, c[0x0][0x618] ;  /* 0x00018600ff067b82 */ /* 0x000e220000000800 */
[----:B------:R-:W-:Y:S02]  /*e0d0*/  IMAD.MOV.U32 R7, RZ, RZ, 0x1 ;  /* 0x00000001ff077424 */ /* 0x000fe400078e00ff */
[----:B------:R-:W-:-:S04]  /*e0e0*/  IMAD.X R5, RZ, RZ, ~R0, P0 ;  /* 0x000000ffff057224 */ /* 0x000fc800000e0e00 */
[-C--:B----4-:R-:W-:Y:S01]  /*e0f0*/  IMAD R0, R5, R14.reuse, RZ ;  /* 0x0000000e05007224 */ /* 0x090fe200078e02ff */
[----:B------:R-:W1:Y:S01]  /*e100*/  LDC R8, c[0x0][0x608] ;  /* 0x00018200ff087b82 */ /* 0x000e620000000800 */
[----:B------:R-:W-:-:S04]  /*e110*/  IMAD.WIDE.U32 R4, R3, R14, R16 ;  /* 0x0000000e03047225 */ /* 0x000fc800078e0010 */
[----:B------:R-:W-:Y:S01]  /*e120*/  IMAD R3, R3, R15, R0 ;  /* 0x0000000f03037224 */ /* 0x000fe200078e0200 */
[----:B------:R-:W-:Y:S02]  /*e130*/  I2FP.F32.U32 R0, R20 ;  /* 0x0000001400007245 */ /* 0x000fe40000201000 */
[----:B------:R-:W3:Y:S01]  /*e140*/  LDC R24, c[0x0][0x658] ;  /* 0x00019600ff187b82 */ /* 0x000ee20000000800 */
[----:B------:R-:W-:Y:S01]  /*e150*/  IMAD.IADD R3, R5, 0x1, R3 ;  /* 0x0000000105037824 */ /* 0x000fe200078e0203 */
[----:B--2---:R-:W-:Y:S01]  /*e160*/  ISETP.NE.U32.AND P0, PT, R26, RZ, PT ;  /* 0x000000ff1a00720c */ /* 0x004fe20003f05070 */
[----:B------:R-:W-:Y:S01]  /*e170*/  FMUL R0, R0, UR4 ;  /* 0x0000000400007c20 */ /* 0x000fe20008400000 */
[----:B------:R-:W-:Y:S02]  /*e180*/  IMAD.MOV.U32 R5, RZ, RZ, -0x1 ;  /* 0xffffffffff057424 */ /* 0x000fe400078e00ff */
[----:B------:R-:W-:Y:S01]  /*e190*/  ISETP.NE.AND.EX P0, PT, R27, RZ, PT, P0 ;  /* 0x000000ff1b00720c */ /* 0x000fe20003f05300 */
[----:B------:R2:W4:Y:S01]  /*e1a0*/  F2I.U32.TRUNC.NTZ R13, R0 ;  /* 0x00000000000d7305 */ /* 0x000522000020f000 */
[----:B------:R-:W2:Y:S01]  /*e1b0*/  LDC R15, c[0x0][0x148] ;  /* 0x00005200ff0f7b82 */ /* 0x000ea20000000800 */
[----:B0-----:R-:W-:-:S02]  /*e1c0*/  SHF.R.U64 R12, R4, R6, R3 ;  /* 0x00000006040c7219 */ /* 0x001fc40000001203 */
[----:B------:R-:W-:-:S05]  /*e1d0*/  SHF.R.U32.HI R3, RZ, R6, R3 ;  /* 0x00000006ff037219 */ /* 0x000fca0000011603 */
[----:B------:R-:W0:Y:S01]  /*e1e0*/  LDC R19, c[0x0][0x600] ;  /* 0x00018000ff137b82 */ /* 0x000e220000000800 */
[-CC-:B-1----:R-:W-:Y:S02]  /*e1f0*/  SHF.R.U64 R10, R12, R8.reuse, R3.reuse ;  /* 0x000000080c0a7219 */ /* 0x182fe40000001203 */
[----:B------:R-:W-:-:S05]  /*e200*/  SHF.R.U32.HI R3, RZ, R8, R3 ;  /* 0x00000008ff037219 */ /* 0x000fca0000011603 */
[----:B------:R-:W1:Y:S01]  /*e210*/  LDC R25, c[0x0][0x648] ;  /* 0x00019200ff197b82 */ /* 0x000e620000000800 */
[-C--:B---3--:R-:W-:Y:S02]  /*e220*/  SHF.L.U32 R4, R5, R24.reuse, RZ ;  /* 0x0000001805047219 */ /* 0x088fe400000006ff */
[--C-:B------:R-:W-:Y:S02]  /*e230*/  SHF.R.U64 R14, R10, R24, R3.reuse ;  /* 0x000000180a0e7219 */ /* 0x100fe40000001203 */
[----:B------:R-:W-:Y:S02]  /*e240*/  LOP3.LUT R23, RZ, R4, RZ, 0x33, !PT ;  /* 0x00000004ff177212 */ /* 0x000fe400078e33ff */
[-C--:B------:R-:W-:Y:S01]  /*e250*/  SHF.R.U32.HI R5, RZ, R24.reuse, R3 ;  /* 0x00000018ff057219 */ /* 0x080fe20000011603 */
[----:B------:R-:W3:Y:S01]  /*e260*/  LDC R28, c[0x0][0x638] ;  /* 0x00018e00ff1c7b82 */ /* 0x000ee20000000800 */
[----:B------:R-:W-:Y:S01]  /*e270*/  SHF.L.U32 R152, R7, R24, RZ ;  /* 0x0000001807987219 */ /* 0x000fe200000006ff */
[----:B------:R-:W-:-:S06]  /*e280*/  IMAD.MOV.U32 R4, RZ, RZ, R14 ;  /* 0x000000ffff047224 */ /* 0x000fcc00078e000e */
[----:B------:R-:W0:Y:S01]  /*e290*/  LDC R29, c[0x0][0x610] ;  /* 0x00018400ff1d7b82 */ /* 0x000e220000000800 */
[----:B----4-:R-:W-:Y:S05]  /*e2a0*/  @!P0 BRA `(.L_x_300) ;  /* 0x0000000000288947 */ /* 0x010fea0003800000 */
[----:B------:R-:W4:Y:S02]  /*e2b0*/  LDC R3, c[0x0][0x64c] ;  /* 0x00019300ff037b82 */ /* 0x000f240000000800 */
[----:B----4-:R-:W-:-:S05]  /*e2c0*/  IADD3 R3, P0, R14, R3, RZ ;  /* 0x000000030e037210 */ /* 0x010fca0007f1e0ff */
        /* <DEDUP_REMOVED lines=8> */
.L_x_300:
[----:B------:R-:W-:Y:S01]  /*e350*/  ISETP.NE.AND P0, PT, R2, 0x1, PT ;  /* 0x000000010200780c */ /* 0x000fe20003f05270 */
[----:B0-----:R-:W-:Y:S01]  /*e360*/  VIADD R7, R19, 0xffffffff ;  /* 0xffffffff13077836 */ /* 0x001fe20000000000 */
[----:B-12---:R-:W-:Y:S01]  /*e370*/  SHF.R.U64 R0, R4, R25, R5 ;  /* 0x0000001904007219 */ /* 0x006fe20000001205 */
[----:B------:R-:W-:Y:S01]  /*e380*/  IMAD.MOV R13, RZ, RZ, -R13 ;  /* 0x000000ffff0d7224 */ /* 0x000fe200078e0a0d */
[----:B------:R-:W-:Y:S01]  /*e390*/  LOP3.LUT R5, R10, R23, RZ, 0xc0, !PT ;  /* 0x000000170a057212 */ /* 0x000fe200078ec0ff */
[----:B------:R-:W-:Y:S02]  /*e3a0*/  IMAD.MOV.U32 R4, RZ, RZ, 0x1 ;  /* 0x00000001ff047424 */ /* 0x000fe400078e00ff */
[----:B------:R-:W-:Y:S02]  /*e3b0*/  IMAD.MOV R3, RZ, RZ, -R0 ;  /* 0x000000ffff037224 */ /* 0x000fe400078e0a00 */
[----:B------:R-:W-:Y:S01]  /*e3c0*/  IMAD R152, R152, R0, R5 ;  /* 0x0000000098987224 */ /* 0x000fe200078e0205 */
[----:B------:R-:W-:Y:S01]  /*e3d0*/  LOP3.LUT R5, R12, R7, RZ, 0xc0, !PT ;  /* 0x000000070c057212 */ /* 0x000fe200078ec0ff */
[----:B---3--:R-:W-:-:S02]  /*e3e0*/  IMAD R0, R3, R28, R14 ;  /* 0x0000001c03007224 */ /* 0x008fc400078e020e */
[----:B------:R-:W-:Y:S02]  /*e3f0*/  @P0 IMAD R21, R15, R13, R20 ;  /* 0x0000000d0f150224 */ /* 0x000fe400078e0214 */
[----:B------:R-:W-:Y:S01]  /*e400*/  IMAD R3, R0, R19, R5 ;  /* 0x0000001300037224 */ /* 0x000fe200078e0205 */
[----:B------:R-:W-:Y:S01]  /*e410*/  PRMT R0, R4, 0x7610, R0 ;  /* 0x0000761004007816 */ /* 0x000fe20000000000 */
[----:B------:R-:W-:-:S05]  /*e420*/  IMAD R152, R152, R29, R21 ;  /* 0x0000001d98987224 */ /* 0x000fca00078e0215 */
[----:B------:R-:W-:Y:S02]  /*e430*/  SEL R23, R3, R152, !P0 ;  /* 0x0000009803177207 */ /* 0x000fe40004000000 */
[----:B------:R-:W-:-:S07]  /*e440*/  SEL R152, R152, R3, !P0 ;  /* 0x0000000398987207 */ /* 0x000fce0004000000 */
.L_x_298:
[----:B------:R-:W-:-:S13]  /*e450*/  LOP3.LUT P0, RZ, R0, 0xff, RZ, 0xc0, !PT ;  /* 0x000000ff00ff7812 */ /* 0x000fda000780c0ff */
[----:B------:R-:W-:Y:S05]  /*e460*/  @P0 BRA `(.L_x_301) ;  /* 0xffffff2800bc0947 */ /* 0x000fea000383ffff */
[----:B------:R-:W-:Y:S05]  /*e470*/  EXIT ;  /* 0x000000000000794d */ /* 0x000fea0003800000 */
.L_x_3:
[----:B0-----:R-:W-:Y:S01]  /*e480*/  ULDC.64 UR4, c[0x0][0x650] ;  /* 0x0001940000047ab9 */ /* 0x001fe20000000a00 */
        /* <DEDUP_REMOVED lines=25> */
.L_x_303:
        /* <DEDUP_REMOVED lines=17> */
[----:B------:R-:W-:-:S03]  /*e730*/  IMAD.MOV.U32 R7, RZ, RZ, 0x1 ;  /* 0x00000001ff077424 */ /* 0x000fc600078e00ff */
[----:B0-----:R-:W-:Y:S02]  /*e740*/  SHF.R.U64 R10, R6, R12, R3 ;  /* 0x0000000c060a7219 */ /* 0x001fe40000001203 */
[----:B------:R-:W-:Y:S02]  /*e750*/  I2FP.F32.U32 R6, R0 ;  /* 0x0000000000067245 */ /* 0x000fe40000201000 */
[----:B------:R-:W0:Y:S01]  /*e760*/  LDC R8, c[0x0][0x658] ;  /* 0x00019600ff087b82 */ /* 0x000e220000000800 */
[----:B-1----:R-:W-:Y:S01]  /*e770*/  ISETP.NE.U32.AND P0, PT, R24, RZ, PT ;  /* 0x000000ff1800720c */ /* 0x002fe20003f05070 */
[----:B---3--:R-:W-:Y:S02]  /*e780*/  IMAD.MOV R5, RZ, RZ, -R9 ;  /* 0x000000ffff057224 */ /* 0x008fe400078e0a09 */
[----:B------:R-:W-:Y:S01]  /*e790*/  FMUL R6, R6, UR4 ;  /* 0x0000000406067c20 */ /* 0x000fe20008400000 */
[----:B------:R-:W-:Y:S02]  /*e7a0*/  SHF.R.U32.HI R3, RZ, R12, R3 ;  /* 0x0000000cff037219 */ /* 0x000fe40000011603 */
[----:B------:R-:W-:Y:S01]  /*e7b0*/  ISETP.NE.AND.EX P0, PT, R25, RZ, PT, P0 ;  /* 0x000000ff1900720c */ /* 0x000fe20003f05300 */
[----:B------:R1:W3:Y:S01]  /*e7c0*/  F2I.U32.TRUNC.NTZ R13, R6 ;  /* 0x00000006000d7305 */ /* 0x0002e2000020f000 */
[----:B------:R-:W1:Y:S01]  /*e7d0*/  LDC R15, c[0x0][0x148] ;  /* 0x00005200ff0f7b82 */ /* 0x000e620000000800 */
[----:B--2---:R-:W-:-:S02]  /*e7e0*/  IMAD R22, R11, R5, R4 ;  /* 0x000000050b167224 */ /* 0x004fc400078e0204 */
[----:B------:R-:W-:-:S05]  /*e7f0*/  IMAD.MOV.U32 R5, RZ, RZ, -0x1 ;  /* 0xffffffffff057424 */ /* 0x000fca00078e00ff */
[----:B------:R-:W2:Y:S01]  /*e800*/  LDC R20, c[0x0][0x600] ;  /* 0x00018000ff147b82 */ /* 0x000ea20000000800 */
[-CC-:B----4-:R-:W-:Y:S02]  /*e810*/  SHF.R.U64 R12, R10, R14.reuse, R3.reuse ;  /* 0x0000000e0a0c7219 */ /* 0x190fe40000001203 */
[----:B------:R-:W-:-:S05]  /*e820*/  SHF.R.U32.HI R3, RZ, R14, R3 ;  /* 0x0000000eff037219 */ /* 0x000fca0000011603 */
[----:B------:R-:W4:Y:S01]  /*e830*/  LDC R19, c[0x0][0x648] ;  /* 0x00019200ff137b82 */ /* 0x000f220000000800 */
[-C--:B0-----:R-:W-:Y:S02]  /*e840*/  SHF.L.U32 R4, R5, R8.reuse, RZ ;  /* 0x0000000805047219 */ /* 0x081fe400000006ff */
[--C-:B------:R-:W-:Y:S02]  /*e850*/  SHF.R.U64 R14, R12, R8, R3.reuse ;  /* 0x000000080c0e7219 */ /* 0x100fe40000001203 */
[----:B------:R-:W-:Y:S02]  /*e860*/  LOP3.LUT R27, RZ, R4, RZ, 0x33, !PT ;  /* 0x00000004ff1b7212 */ /* 0x000fe400078e33ff */
[-C--:B------:R-:W-:Y:S01]  /*e870*/  SHF.R.U32.HI R5, RZ, R8.reuse, R3 ;  /* 0x00000008ff057219 */ /* 0x080fe20000011603 */
[----:B------:R-:W0:Y:S01]  /*e880*/  LDC R21, c[0x0][0x638] ;  /* 0x00018e00ff157b82 */ /* 0x000e220000000800 */
[----:B------:R-:W-:Y:S01]  /*e890*/  SHF.L.U32 R26, R7, R8, RZ ;  /* 0x00000008071a7219 */ /* 0x000fe200000006ff */
[----:B------:R-:W-:-:S06]  /*e8a0*/  IMAD.MOV.U32 R4, RZ, RZ, R14 ;  /* 0x000000ffff047224 */ /* 0x000fcc00078e000e */
[----:B------:R-:W0:Y:S01]  /*e8b0*/  LDC R28, c[0x0][0x610] ;  /* 0x00018400ff1c7b82 */ /* 0x000e220000000800 */
[----:B-1-3--:R-:W-:Y:S05]  /*e8c0*/  @!P0 BRA `(.L_x_304) ;  /* 0x0000000000288947 */ /* 0x00afea0003800000 */
[----:B------:R-:W1:Y:S02]  /*e8d0*/  LDC R3, c[0x0][0x64c] ;  /* 0x00019300ff037b82 */ /* 0x000e640000000800 */
[----:B-1----:R-:W-:-:S05]  /*e8e0*/  IADD3 R3, P0, R14, R3, RZ ;  /* 0x000000030e037210 */ /* 0x002fca0007f1e0ff */
        /* <DEDUP_REMOVED lines=8> */
.L_x_304:
[----:B------:R-:W-:Y:S01]  /*e970*/  ISETP.NE.AND P0, PT, R2, 0x1, PT ;  /* 0x000000010200780c */ /* 0x000fe20003f05270 */
[----:B--2---:R-:W-:Y:S01]  /*e980*/  VIADD R7, R20, 0xffffffff ;  /* 0xffffffff14077836 */ /* 0x004fe20000000000 */
[----:B----4-:R-:W-:Y:S01]  /*e990*/  SHF.R.U64 R4, R4, R19, R5 ;  /* 0x0000001304047219 */ /* 0x010fe20000001205 */
[----:B------:R-:W-:Y:S01]  /*e9a0*/  IMAD.MOV R13, RZ, RZ, -R13 ;  /* 0x000000ffff0d7224 */ /* 0x000fe200078e0a0d */
[----:B------:R-:W-:Y:S02]  /*e9b0*/  LOP3.LUT R3, R12, R27, RZ, 0xc0, !PT ;  /* 0x0000001b0c037212 */ /* 0x000fe400078ec0ff */
[----:B------:R-:W-:Y:S01]  /*e9c0*/  LOP3.LUT R7, R10, R7, RZ, 0xc0, !PT ;  /* 0x000000070a077212 */ /* 0x000fe200078ec0ff */
[----:B------:R-:W-:Y:S02]  /*e9d0*/  IMAD.MOV R5, RZ, RZ, -R4 ;  /* 0x000000ffff057224 */ /* 0x000fe400078e0a04 */
[----:B------:R-:W-:-:S04]  /*e9e0*/  IMAD R3, R26, R4, R3 ;  /* 0x000000041a037224 */ /* 0x000fc800078e0203 */
[----:B------:R-:W-:Y:S02]  /*e9f0*/  @P0 IMAD R22, R15, R13, R0 ;  /* 0x0000000d0f160224 */ /* 0x000fe400078e0200 */
[----:B0-----:R-:W-:Y:S02]  /*ea00*/  IMAD R0, R5, R21, R14 ;  /* 0x0000001505007224 */ /* 0x001fe400078e020e */
[----:B------:R-:W-:Y:S02]  /*ea10*/  IMAD R19, R3, R28, R22 ;  /* 0x0000001c03137224 */ /* 0x000fe400078e0216 */
[----:B------:R-:W-:Y:S02]  /*ea20*/  IMAD R0, R0, R20, R7 ;  /* 0x0000001400007224 */ /* 0x000fe400078e0207 */
[----:B------:R-:W-:-:S03]  /*ea30*/  IMAD.MOV.U32 R3, RZ, RZ, 0x1 ;  /* 0x00000001ff037424 */ /* 0x000fc600078e00ff */
[----:B------:R-:W-:Y:S02]  /*ea40*/  SEL R22, R0, R19, !P0 ;  /* 0x0000001300167207 */ /* 0x000fe40004000000 */
[----:B------:R-:W-:-:S07]  /*ea50*/  SEL R19, R19, R0, !P0 ;  /* 0x0000000013137207 */ /* 0x000fce0004000000 */
.L_x_302:
[----:B------:R-:W-:-:S08]  /*ea60*/  NOP ;  /* 0x0000000000007918 */ /* 0x000fd00000000000 */
[----:B------:R-:W0:-:S00]  /*ea70*/  USETMAXREG.DEALLOC.CTAPOOL 0x28 ;  /* 0x00000028000079c8 */ /* 0x000e0000080e0500 */
[----:B------:R-:W-:-:S13]  /*ea80*/  ISETP.NE.AND P0, PT, RZ, UR8, PT ;  /* 0x00000008ff007c0c */ /* 0x000fda000bf05270 */
[----:B------:R-:W-:Y:S05]  /*ea90*/  @P0 EXIT ;  /* 0x000000000000094d */ /* 0x000fea0003800000 */
[----:B0-----:R-:W-:Y:S01]  /*eaa0*/  LOP3.LUT P0, RZ, R3, 0xff, RZ, 0xc0, !PT ;  /* 0x000000ff03ff7812 */ /* 0x001fe2000780c0ff */
[----:B------:R-:W-:Y:S02]  /*eab0*/  IMAD.MOV.U32 R24, RZ, RZ, 0x1 ;  /* 0x00000001ff187424 */ /* 0x000fe400078e00ff */
[----:B------:R-:W-:-:S10]  /*eac0*/  IMAD.MOV.U32 R25, RZ, RZ, RZ ;  /* 0x000000ffff197224 */ /* 0x000fd400078e00ff */
[----:B------:R-:W-:Y:S05]  /*ead0*/  @!P0 BRA `(.L_x_305) ;  /* 0x0000001000088947 */ /* 0x000fea0003800000 */
[----:B------:R-:W-:Y:S01]  /*eae0*/  ULDC UR5, c[0x0][0x28c] ;  /* 0x0000a30000057ab9 */ /* 0x000fe20000000800 */
[----:B------:R-:W-:Y:S01]  /*eaf0*/  ULDC UR39, c[0x0][0x658] ;  /* 0x0001960000277ab9 */ /* 0x000fe20000000800 */
[----:B------:R-:W-:Y:S01]  /*eb00*/  UMOV UR6, 0xffffffff ;  /* 0xffffffff00067882 */ /* 0x000fe20000000000 */
[----:B------:R-:W-:Y:S01]  /*eb10*/  UIADD3 UR7, UR5, 0x7f, URZ ;  /* 0x0000007f05077890 */ /* 0x000fe2000fffe03f */
[C---:B------:R-:W-:Y:S01]  /*eb20*/  LOP3.LUT P1, RZ, R18.reuse, 0x7f, RZ, 0xc0, !PT ;  /* 0x0000007f12ff7812 */ /* 0x040fe2000782c0ff */
[----:B------:R-:W-:Y:S01]  /*eb30*/  UMOV UR8, 0x1 ;  /* 0x0000000100087882 */ /* 0x000fe20000000000 */
[----:B------:R-:W-:Y:S01]  /*eb40*/  USHF.L.U32 UR6, UR6, UR39, URZ ;  /* 0x0000002706067299 */ /* 0x000fe2000800063f */
[----:B------:R-:W-:Y:S01]  /*eb50*/  LOP3.LUT P0, RZ, R18, 0x1f, RZ, 0xc0, !PT ;  /* 0x0000001f12ff7812 */ /* 0x000fe2000780c0ff */
[----:B------:R-:W-:Y:S01]  /*eb60*/  USHF.L.U32 UR39, UR8, UR39, URZ ;  /* 0x0000002708277299 */ /* 0x000fe2000800063f */
[----:B------:R-:W-:Y:S01]  /*eb70*/  BSSY B7, `(.L_x_305) ;  /* 0x00000f8000077945 */ /* 0x000fe20003800000 */
[----:B------:R-:W-:Y:S01]  /*eb80*/  USHF.R.S32.HI UR8, URZ, 0x1f, UR7 ;  /* 0x0000001f3f087899 */ /* 0x000fe20008011407 */
[----:B------:R-:W-:Y:S01]  /*eb90*/  PLOP3.LUT P0, PT, P0, P1, PT, 0x8a, 0x0 ;  /* 0x000000000000781c */ /* 0x000fe20000703172 */
[----:B------:R-:W-:Y:S01]  /*eba0*/  ULDC UR4, c[0x0][0xc] ;  /* 0x0000030000047ab9 */ /* 0x000fe20000000800 */
[----:B------:R-:W-:Y:S01]  /*ebb0*/  ULDC UR5, c[0x0][0x10] ;  /* 0x0000040000057ab9 */ /* 0x000fe20000000800 */
[----:B------:R-:W-:Y:S01]  /*ebc0*/  ULEA.HI UR8, UR8, UR7, URZ, 0x7 ;  /* 0x0000000708087291 */ /* 0x000fe2000f8f383f */
[----:B------:R-:W-:Y:S01]  /*ebd0*/  P2R R0, PR, RZ, 0x2 ;  /* 0x00000002ff007803 */ /* 0x000fe20000000000 */
[----:B------:R-:W-:Y:S01]  /*ebe0*/  UIMAD.WIDE.U32 UR4, UR4, UR5, URZ ;  /* 0x00000005040472a5 */ /* 0x000fe2000f8e003f */
[----:B------:R-:W-:Y:S01]  /*ebf0*/  IMAD.MOV.U32 R26, RZ, RZ, 0x1 ;  /* 0x00000001ff1a7424 */ /* 0x000fe200078e00ff */
[----:B------:R-:W-:Y:S01]  /*ec00*/  ULOP3.LUT UR38, URZ, UR6, URZ, 0x33, !UPT ;  /* 0x000000063f267292 */ /* 0x000fe2000f8e333f */
[----:B------:R-:W-:Y:S01]  /*ec10*/  P2R R28, PR, RZ, 0x1 ;  /* 0x00000001ff1c7803 */ /* 0x000fe20000000000 */
[----:B------:R-:W-:Y:S01]  /*ec20*/  USHF.R.S32.HI UR43, URZ, 0x7, UR8 ;  /* 0x000000073f2b7899 */ /* 0x000fe20008011408 */
[----:B------:R-:W-:Y:S01]  /*ec30*/  IMAD.MOV.U32 R24, RZ, RZ, 0x1 ;  /* 0x00000001ff187424 */ /* 0x000fe200078e00ff */
[----:B------:R-:W-:Y:S01]  /*ec40*/  ULDC UR6, c[0x0][0x14] ;  /* 0x0000050000067ab9 */ /* 0x000fe20000000800 */
[----:B------:R-:W-:Y:S01]  /*ec50*/  IMAD.MOV.U32 R25, RZ, RZ, RZ ;  /* 0x000000ffff197224 */ /* 0x000fe200078e00ff */
[----:B------:R-:W-:-:S02]  /*ec60*/  UIMAD.WIDE.U32 UR46, UR4, UR6, URZ ;  /* 0x00000006042e72a5 */ /* 0x000fc4000f8e003f */
[----:B------:R-:W-:Y:S01]  /*ec70*/  UIMAD UR44, UR5, UR6, URZ ;  /* 0x00000006052c72a4 */ /* 0x000fe2000f8e023f */
[----:B------:R-:W-:Y:S01]  /*ec80*/  ULDC UR40, c[0x0][0x600] ;  /* 0x0001800000287ab9 */ /* 0x000fe20000000800 */
[----:B------:R-:W-:Y:S02]  /*ec90*/  ULOP3.LUT UR41, UR42, 0x2, URZ, 0xfc, !UPT ;  /* 0x000000022a297892 */ /* 0x000fe4000f8efc3f */
[----:B------:R-:W-:Y:S02]  /*eca0*/  UIADD3 UR40, UR40, -0x1, URZ ;  /* 0xffffffff28287890 */ /* 0x000fe4000fffe03f */
[----:B------:R-:W-:Y:S02]  /*ecb0*/  UIADD3 UR44, UR47, UR44, URZ ;  /* 0x0000002c2f2c7290 */ /* 0x000fe4000fffe03f */
[----:B------:R-:W-:Y:S01]  /*ecc0*/  UIADD3 UR45, UR43, 0x1, URZ ;  /* 0x000000012b2d7890 */ /* 0x000fe2000fffe03f */
[----:B------:R-:W-:-:S11]  /*ecd0*/  ULDC.64 UR36, c[0x0][0x198] ;  /* 0x0000660000247ab9 */ /* 0x000fd60000000a00 */
.L_x_319:
[----:B------:R-:W-:-:S03]  /*ece0*/  UMOV UR4, 0xffffffff ;  /* 0xffffffff00047882 */ /* 0x000fc60000000000 */
[----:B------:R-:W-:Y:S05]  /*ecf0*/  BRA.DIV UR4, `(.L_x_306) ;  /* 0x00000012049c7947 */ /* 0x000fea000b800000 */
[----:B------:R-:W-:-:S13]  /*ed00*/  ELECT P6, URZ, PT ;  /* 0x00000000003f782f */ /* 0x000fda00038c0000 */
.L_x_332:
[----:B------:R-:W-:Y:S04]  /*ed10*/  BSSY B6, `(.L_x_307) ;  /* 0x000006a000067945 */ /* 0x000fe80003800000 */
[----:B------:R-:W-:Y:S05]  /*ed20*/  @!P6 BRA `(.L_x_308) ;  /* 0x0000000400a0e947 */ /* 0x000fea0003800000 */
[----:B------:R-:W0:Y:S01]  /*ed30*/  S2R R0, SR_CgaCtaId ;  /* 0x0000000000007919 */ /* 0x000e220000008800 */
[----:B------:R-:W-:-:S04]  /*ed40*/  MOV R27, 0x400 ;  /* 0x00000400001b7802 */ /* 0x000fc80000000f00 */
[----:B0-----:R-:W-:-:S05]  /*ed50*/  LEA R27, R0, R27, 0x18 ;  /* 0x0000001b001b7211 */ /* 0x001fca00078ec0ff */
[----:B------:R-:W-:-:S05]  /*ed60*/  VIADD R0, R27, 0x800 ;  /* 0x000008001b007836 */ /* 0x000fca0000000000 */
[----:B------:R-:W-:-:S13]  /*ed70*/  LOP3.LUT P0, RZ, R0, 0x3ff, RZ, 0xc0, !PT ;  /* 0x000003ff00ff7812 */ /* 0x000fda000780c0ff */
[----:B------:R-:W-:Y:S05]  /*ed80*/  @!P0 BRA `(.L_x_309) ;  /* 0x0000000000408947 */ /* 0x000fea0003800000 */
[----:B------:R-:W-:Y:S01]  /*ed90*/  MOV R14, 0x0 ;  /* 0x00000000000e7802 */ /* 0x000fe20000000f00 */
[----:B------:R-:W-:Y:S01]  /*eda0*/  ULDC.64 UR4, c[0x4][0x70] ;  /* 0x01001c0000047ab9 */ /* 0x000fe20000000a00 */
[----:B------:R-:W-:Y:S01]  /*edb0*/  ULDC.64 UR6, c[0x4][0x8] ;  /* 0x0100020000067ab9 */ /* 0x000fe20000000a00 */
[----:B------:R-:W-:Y:S02]  /*edc0*/  IMAD.U32 R4, RZ, RZ, UR4 ;  /* 0x00000004ff047e24 */ /* 0x000fe4000f8e00ff */
[----:B------:R-:W-:Y:S01]  /*edd0*/  IMAD.U32 R5, RZ, RZ, UR5 ;  /* 0x00000005ff057e24 */ /* 0x000fe2000f8e00ff */
[----:B------:R-:W0:Y:S01]  /*ede0*/  LDC.64 R14, c[0x4][R14] ;  /* 0x010000000e0e7b82 */ /* 0x000e220000000a00 */
[----:B------:R-:W-:Y:S01]  /*edf0*/  ULDC.64 UR4, c[0x4][0x78] ;  /* 0x01001e0000047ab9 */ /* 0x000fe20000000a00 */
[----:B------:R-:W-:Y:S02]  /*ee00*/  IMAD.U32 R10, RZ, RZ, UR6 ;  /* 0x00000006ff0a7e24 */ /* 0x000fe4000f8e00ff */
[----:B------:R-:W-:-:S02]  /*ee10*/  IMAD.U32 R6, RZ, RZ, UR4 ;  /* 0x00000004ff067e24 */ /* 0x000fc4000f8e00ff */
[----:B------:R-:W-:Y:S02]  /*ee20*/  IMAD.U32 R7, RZ, RZ, UR5 ;  /* 0x00000005ff077e24 */ /* 0x000fe4000f8e00ff */
[----:B------:R-:W-:Y:S02]  /*ee30*/  IMAD.U32 R11, RZ, RZ, UR7 ;  /* 0x00000007ff0b7e24 */ /* 0x000fe4000f8e00ff */
[----:B------:R-:W-:Y:S02]  /*ee40*/  IMAD.MOV.U32 R8, RZ, RZ, 0x70 ;  /* 0x00000070ff087424 */ /* 0x000fe400078e00ff */
[----:B------:R-:W-:Y:S02]  /*ee50*/  IMAD.MOV.U32 R12, RZ, RZ, 0x1 ;  /* 0x00000001ff0c7424 */ /* 0x000fe400078e00ff */
[----:B------:R-:W-:-:S07]  /*ee60*/  IMAD.MOV.U32 R13, RZ, RZ, RZ ;  /* 0x000000ffff0d7224 */ /* 0x000fce00078e00ff */
[----:B------:R-:W-:-:S07]  /*ee70*/  LEPC R20, `(.L_x_309) ;  /* 0x000000001014794e */ /* 0x000fce0000000000 */
[----:B0-----:R-:W-:Y:S05]  /*ee80*/  CALL.ABS.NOINC R14 ;  /* 0x000000000e007343 */ /* 0x001fea0003c00000 */
.L_x_309:
        /* <DEDUP_REMOVED lines=19> */
.L_x_310:
[----:B------:R-:W0:Y:S02]  /*efc0*/  LDC R0, c[0x0][0x28c] ;  /* 0x0000a300ff007b82 */ /* 0x000e240000000800 */
[----:B0-----:R-:W-:-:S13]  /*efd0*/  ISETP.GE.AND P0, PT, R0, 0x1, PT ;  /* 0x000000010000780c */ /* 0x001fda0003f06270 */
[----:B------:R-:W-:Y:S05]  /*efe0*/  @!P0 BRA `(.L_x_308) ;  /* 0x0000000000f08947 */ /* 0x000fea0003800000 */
[----:B------:R-:W-:Y:S02]  /*eff0*/  IMAD.SHL.U32 R19, R19, 0x100, RZ ;  /* 0x0000010013137824 */ /* 0x000fe400078e00ff */
[----:B------:R-:W-:Y:S02]  /*f000*/  IMAD.SHL.U32 R22, R22, 0x80, RZ ;  /* 0x0000008016167824 */ /* 0x000fe400078e00ff */
[----:B------:R-:W-:Y:S02]  /*f010*/  IMAD.MOV.U32 R7, RZ, RZ, RZ ;  /* 0x000000ffff077224 */ /* 0x000fe400078e00ff */
[----:B------:R-:W-:Y:S02]  /*f020*/  IMAD.U32 R8, RZ, RZ, UR45 ;  /* 0x0000002dff087e24 */ /* 0x000fe4000f8e00ff */
[----:B------:R-:W-:Y:S02]  /*f030*/  IMAD.MOV.U32 R0, RZ, RZ, R24 ;  /* 0x000000ffff007224 */ /* 0x000fe400078e0018 */
[----:B------:R-:W-:-:S02]  /*f040*/  IMAD.MOV.U32 R4, RZ, RZ, R25 ;  /* 0x000000ffff047224 */ /* 0x000fc400078e0019 */
[----:B------:R-:W-:-:S07]  /*f050*/  VIADD R9, R19, 0x80 ;  /* 0x0000008013097836 */ /* 0x000fce0000000000 */
.L_x_314:
[----:B------:R-:W-:Y:S01]  /*f060*/  IMAD R6, R4, 0x8, R27 ;  /* 0x0000000804067824 */ /* 0x000fe200078e021b */
[----:B------:R-:W-:Y:S02]  /*f070*/  SHF.L.U32 R3, R0, 0x1f, RZ ;  /* 0x0000001f00037819 */ /* 0x000fe400000006ff */
[----:B------:R-:W-:Y:S02]  /*f080*/  LOP3.LUT P1, RZ, R18, 0x7f, RZ, 0xc0, !PT ;  /* 0x0000007f12ff7812 */ /* 0x000fe4000782c0ff */
[----:B------:R-:W0:Y:S11]  /*f090*/  SYNCS.PHASECHK.TRANS64.TRYWAIT P0, [R6+URZ+0x20], R3 ;  /* 0x00002003060075a7 */ /* 0x000e36000800017f */
[----:B------:R-:W1:Y:S01]  /*f0a0*/  @!P1 LDC R5, c[0x0][0x500] ;  /* 0x00014000ff059b82 */ /* 0x000e620000000800 */
[----:B0-----:R-:W-:Y:S05]  /*f0b0*/  @!P0 BRA `(.L_x_311) ;  /* 0x0000000c00cc8947 */ /* 0x001fea0003800000 */
.L_x_333:
[----:B------:R-:W-:Y:S01]  /*f0c0*/  LOP3.LUT P0, RZ, R18, 0x7f, RZ, 0xc0, !PT ;  /* 0x0000007f12ff7812 */ /* 0x000fe2000780c0ff */
[----:B------:R-:W-:-:S04]  /*f0d0*/  UPRMT UR4, UR41, 0x9910, URZ ;  /* 0x0000991029047896 */ /* 0x000fc8000800003f */
[----:B------:R-:W-:-:S08]  /*f0e0*/  UISETP.NE.AND UP0, UPT, UR4, 0x2, UPT ;  /* 0x000000020400788c */ /* 0x000fd0000bf05270 */
[----:B-1----:R1:W-:Y:S01]  /*f0f0*/  @!P0 SYNCS.ARRIVE.TRANS64 RZ, [R6+URZ], R5 ;  /* 0x0000000506ff89a7 */ /* 0x0023e2000800003f */
[----:B------:R-:W-:-:S13]  /*f100*/  PLOP3.LUT P0, PT, PT, PT, UP0, 0x80, 0x0 ;  /* 0x000000000000781c */ /* 0x000fda0003f0f008 */
[----:B-1----:R-:W-:Y:S05]  /*f110*/  @P0 BRA `(.L_x_312) ;  /* 0x0000000000040947 */ /* 0x002fea0003800000 */
[----:B------:R-:W-:Y:S01]  /*f120*/  BPT.TRAP 0x1 ;  /* 0x000000040000795c */ /* 0x000fe20000300000 */
.L_x_312:
[----:B------:R-:W-:-:S13]  /*f130*/  ISETP.NE.AND P0, PT, R28, RZ, PT ;  /* 0x000000ff1c00720c */ /* 0x000fda0003f05270 */
[----:B------:R-:W-:Y:S05]  /*f140*/  @P0 BRA `(.L_x_313) ;  /* 0x0000000000040947 */ /* 0x000fea0003800000 */
[----:B------:R-:W-:Y:S01]  /*f150*/  BPT.TRAP 0x1 ;  /* 0x000000040000795c */ /* 0x000fe20000300000 */
.L_x_313:
[--C-:B0-----:R-:W-:Y:S01]  /*f160*/  IMAD R3, R4, 0x8000, R27.reuse ;  /* 0x0000800004037824 */ /* 0x101fe200078e021b */
[----:B------:R-:W-:Y:S01]  /*f170*/  R2UR UR25, R6 ;  /* 0x00000000061972ca */ /* 0x000fe200000e0000 */
[----:B------:R-:W-:Y:S01]  /*f180*/  IMAD R5, R4, 0x4000, R27 ;  /* 0x0000400004057824 */ /* 0x000fe200078e021b */
[----:B------:R-:W-:Y:S01]  /*f190*/  R2UR UR27, R7 ;  /* 0x00000000071b72ca */ /* 0x000fe200000e0000 */
[----:B------:R-:W-:Y:S01]  /*f1a0*/  VIADD R8, R8, 0xffffffff ;  /* 0xffffffff08087836 */ /* 0x000fe20000000000 */
[----:B------:R-:W-:Y:S01]  /*f1b0*/  R2UR UR16, R3 ;  /* 0x00000000031072ca */ /* 0x000fe200000e0000 */
[----:B------:R-:W-:Y:S01]  /*f1c0*/  UIADD3 UR4, UP0, UR36, 0xf0, URZ ;  /* 0x000000f024047890 */ /* 0x000fe2000ff1e03f */
[----:B------:R-:W-:Y:S01]  /*f1d0*/  R2UR UR8, R5 ;  /* 0x00000000050872ca */ /* 0x000fe200000e0000 */
[----:B------:R-:W-:Y:S01]  /*f1e0*/  UIADD3 UR14, UP1, UR36, 0x1f0, URZ ;  /* 0x000001f0240e7890 */ /* 0x000fe2000ff3e03f */
[----:B------:R-:W-:Y:S01]  /*f1f0*/  R2UR UR28, R23 ;  /* 0x00000000171c72ca */ /* 0x000fe200000e0000 */
[----:B------:R-:W-:Y:S01]  /*f200*/  UIADD3.X UR5, URZ, UR37, URZ, UP0, !UPT ;  /* 0x000000253f057290 */ /* 0x000fe200087fe43f */
[----:B------:R-:W-:Y:S01]  /*f210*/  R2UR UR26, R19 ;  /* 0x00000000131a72ca */ /* 0x000fe200000e0000 */
[----:B------:R-:W-:Y:S01]  /*f220*/  VIADD R4, R4, 0x1 ;  /* 0x0000000104047836 */ /* 0x000fe20000000000 */
[----:B------:R-:W-:Y:S01]  /*f230*/  R2UR UR18, R9 ;  /* 0x00000000091272ca */ /* 0x000fe200000e0000 */
[----:B------:R-:W-:Y:S01]  /*f240*/  UIADD3.X UR15, URZ, UR37, URZ, UP1, !UPT ;  /* 0x000000253f0f7290 */ /* 0x000fe20008ffe43f */
[----:B------:R-:W-:Y:S01]  /*f250*/  R2UR UR11, R22 ;  /* 0x00000000160b72ca */ /* 0x000fe200000e0000 */
[----:B------:R-:W-:Y:S01]  /*f260*/  UMOV UR6, 0x0 ;  /* 0x0000000000067882 */ /* 0x000fe20000000000 */
[----:B------:R-:W-:Y:S01]  /*f270*/  ISETP.GT.AND P1, PT, R8, 0x1, PT ;  /* 0x000000010800780c */ /* 0x000fe20003f24270 */
[----:B------:R-:W-:Y:S01]  /*f280*/  UIADD3 UR24, UR16, 0x800, URZ ;  /* 0x0000080010187890 */ /* 0x000fe2000fffe03f */
[----:B------:R-:W-:Y:S01]  /*f290*/  ISETP.NE.AND P0, PT, R4, 0x4, PT ;  /* 0x000000040400780c */ /* 0x000fe20003f05270 */
[----:B------:R-:W-:Y:S01]  /*f2a0*/  UIADD3 UR16, UR16, 0x4800, URZ ;  /* 0x0000480010107890 */ /* 0x000fe2000fffe03f */
[----:B------:R-:W-:Y:S01]  /*f2b0*/  VIADD R7, R7, 0x80 ;  /* 0x0000008007077836 */ /* 0x000fe20000000000 */
[----:B------:R-:W-:Y:S01]  /*f2c0*/  UIADD3 UR8, UR8, 0x20800, URZ ;  /* 0x0002080008087890 */ /* 0x000fe2000fffe03f */
[----:B------:R-:W-:Y:S01]  /*f2d0*/  SEL R3, RZ, 0x1, P0 ;  /* 0x00000001ff037807 */ /* 0x000fe20000000000 */
[----:B------:R-:W-:Y:S01]  /*f2e0*/  UMOV UR7, 0x10000000 ;  /* 0x1000000000077882 */ /* 0x000fe20000000000 */
[----:B------:R-:W-:Y:S01]  /*f2f0*/  UMOV UR17, UR25 ;  /* 0x0000001900117c82 */ /* 0x000fe20008000000 */
[----:B------:R-:W-:Y:S01]  /*f300*/  UMOV UR19, UR27 ;  /* 0x0000001b00137c82 */ /* 0x000fe20008000000 */
[----:B------:R-:W-:Y:S01]  /*f310*/  UMOV UR20, UR28 ;  /* 0x0000001c00147c82 */ /* 0x000fe20008000000 */
[----:B------:R0:W-:Y:S01]  /*f320*/  UTMALDG.3D [UR24], [UR4], desc[UR6] ;  /* 0x00000618040075b4 */ /* 0x0001e20008011000 */
[----:B------:R-:W-:Y:S01]  /*f330*/  UMOV UR9, UR25 ;  /* 0x0000001900097c82 */ /* 0x000fe20008000000 */
[----:B------:R-:W-:Y:S01]  /*f340*/  UMOV UR10, UR27 ;  /* 0x0000001b000a7c82 */ /* 0x000fe20008000000 */
[----:B------:R-:W-:Y:S01]  /*f350*/  UMOV UR12, UR28 ;  /* 0x0000001c000c7c82 */ /* 0x000fe20008000000 */
[----:B------:R-:W-:-:S02]  /*f360*/  LOP3.LUT R0, R0, R3, RZ, 0x3c, !PT ;  /* 0x0000000300007212 */ /* 0x000fc400078e3cff */
[----:B------:R-:W-:Y:S01]  /*f370*/  SEL R4, R4, RZ, P0 ;  /* 0x000000ff04047207 */ /* 0x000fe20000000000 */
[----:B------:R0:W-:Y:S01]  /*f380*/  UTMALDG.3D [UR16], [UR4], desc[UR6] ;  /* 0x00000610040075b4 */ /* 0x0001e20008011000 */
[----:B------:R0:W-:Y:S02]  /*f390*/  UTMALDG.3D [UR8], [UR14], desc[UR6] ;  /* 0x000006080e0075b4 */ /* 0x0001e40008011000 */
[----:B0-----:R-:W-:Y:S05]  /*f3a0*/  @P1 BRA `(.L_x_314) ;  /* 0xfffffffc002c1947 */ /* 0x001fea000383ffff */
.L_x_308:
[----:B------:R-:W-:Y:S05]  /*f3b0*/  BSYNC B6 ;  /* 0x0000000000067941 */ /* 0x000fea0003800000 */
.L_x_307:
[----:B------:R-:W-:Y:S01]  /*f3c0*/  LOP3.LUT P2, RZ, R26, 0xff, RZ, 0xc0, !PT ;  /* 0x000000ff1aff7812 */ /* 0x000fe2000784c0ff */
[----:B------:R-:W-:Y:S01]  /*f3d0*/  VIADD R25, R25, UR43 ;  /* 0x0000002b19197c36 */ /* 0x000fe20008000000 */
[----:B------:R-:W-:Y:S01]  /*f3e0*/  ULDC.64 UR4, c[0x0][0x650] ;  /* 0x0001940000047ab9 */ /* 0x000fe20000000a00 */
[----:B------:R-:W-:Y:S01]  /*f3f0*/  IMAD.U32 R5, RZ, RZ, UR43 ;  /* 0x0000002bff057e24 */ /* 0x000fe2000f8e00ff */
[----:B------:R-:W-:Y:S01]  /*f400*/  BSSY B0, `(.L_x_315) ;  /* 0x000006c000007945 */ /* 0x000fe20003800000 */
[----:B------:R-:W-:Y:S01]  /*f410*/  IMAD.MOV.U32 R19, RZ, RZ, -0x1 ;  /* 0xffffffffff137424 */ /* 0x000fe200078e00ff */
[----:B------:R-:W-:Y:S01]  /*f420*/  ISETP.GT.U32.AND P0, PT, R25, 0x3, PT ;  /* 0x000000031900780c */ /* 0x000fe20003f04070 */
[----:B------:R-:W-:Y:S01]  /*f430*/  IMAD.MOV.U32 R22, RZ, RZ, -0x1 ;  /* 0xffffffffff167424 */ /* 0x000fe200078e00ff */
[----:B------:R-:W-:Y:S01]  /*f440*/  SHF.R.U32.HI R0, RZ, 0x2, R25 ;  /* 0x00000002ff007819 */ /* 0x000fe20000011619 */
[----:B------:R-:W-:Y:S01]  /*f450*/  IMAD.MOV.U32 R23, RZ, RZ, -0x1 ;  /* 0xffffffffff177424 */ /* 0x000fe200078e00ff */
[----:B------:R-:W-:-:S02]  /*f460*/  ISETP.LT.U32.AND P0, PT, R5, 0x4, P0 ;  /* 0x000000040500780c */ /* 0x000fc40000701070 */
[----:B------:R-:W-:Y:S01]  /*f470*/  LOP3.LUT R0, R0, 0x1, RZ, 0xc0, !PT ;  /* 0x0000000100007812 */ /* 0x000fe200078ec0ff */
[----:B------:R-:W0:Y:S01]  /*f480*/  @P2 S2R R4, SR_CgaCtaId ;  /* 0x0000000000042919 */ /* 0x000e220000008800 */
[----:B------:R-:W-:Y:S02]  /*f490*/  @P2 MOV R3, 0x400 ;  /* 0x0000040000032802 */ /* 0x000fe40000000f00 */
[----:B------:R-:W-:Y:S01]  /*f4a0*/  ISETP.NE.U32.AND P1, PT, R0, 0x1, PT ;  /* 0x000000010000780c */ /* 0x000fe20003f25070 */
[----:B------:R-:W-:Y:S01]  /*f4b0*/  IMAD.U32 R0, RZ, RZ, UR43 ;  /* 0x0000002bff007e24 */ /* 0x000fe2000f8e00ff */
[----:B------:R-:W-:Y:S02]  /*f4c0*/  LOP3.LUT R25, R25, 0x3, RZ, 0xc0, !PT ;  /* 0x0000000319197812 */ /* 0x000fe400078ec0ff */
[----:B------:R-:W-:Y:S02]  /*f4d0*/  PRMT R26, RZ, 0x7610, R26 ;  /* 0x00007610ff1a7816 */ /* 0x000fe4000000001a */
[----:B------:R-:W-:-:S04]  /*f4e0*/  ISETP.GT.U32.AND P1, PT, R0, 0x3, !P1 ;  /* 0x000000030000780c */ /* 0x000fc80004f24070 */
[----:B------:R-:W-:Y:S02]  /*f4f0*/  SEL R0, RZ, 0x1, !P1 ;  /* 0x00000001ff007807 */ /* 0x000fe40004800000 */
[----:B0-----:R-:W-:-:S04]  /*f500*/  @P2 LEA R3, R4, R3, 0x18 ;  /* 0x0000000304032211 */ /* 0x001fc800078ec0ff */
[----:B------:R0:W-:Y:S01]  /*f510*/  @P2 SYNCS.ARRIVE.TRANS64.A1T0 RZ, [R3+URZ+0x58], RZ ;  /* 0x000058ff03ff29a7 */ /* 0x0001e2000810003f */
[----:B------:R-:W-:-:S04]  /*f520*/  IADD3 R16, P2, R16, UR46, RZ ;  /* 0x0000002e10107c10 */ /* 0x000fc8000ff5e0ff */
[----:B------:R-:W-:Y:S02]  /*f530*/  IADD3.X R17, R17, UR44, RZ, P2, !PT ;  /* 0x0000002c11117c10 */ /* 0x000fe400097fe4ff */
[----:B------:R-:W-:Y:S02]  /*f540*/  ISETP.GE.U32.AND P2, PT, R16, UR4, PT ;  /* 0x0000000410007c0c */ /* 0x000fe4000bf46070 */
[----:B0-----:R-:W-:Y:S02]  /*f550*/  SEL R3, RZ, 0x1, !P0 ;  /* 0x00000001ff037807 */ /* 0x001fe40004000000 */
[----:B------:R-:W-:Y:S02]  /*f560*/  ISETP.GE.U32.AND.EX P0, PT, R17, UR5, PT, P2 ;  /* 0x0000000511007c0c */ /* 0x000fe4000bf06120 */
[----:B------:R-:W-:Y:S02]  /*f570*/  LOP3.LUT R24, R0, R24, R3, 0x96, !PT ;  /* 0x0000001800187212 */ /* 0x000fe400078e9603 */
[----:B------:R-:W-:-:S09]  /*f580*/  PRMT R0, RZ, 0x7610, R0 ;  /* 0x00007610ff007816 */ /* 0x000fd20000000000 */
[----:B------:R-:W-:Y:S05]  /*f590*/  @P0 BRA `(.L_x_316) ;  /* 0x0000000400480947 */ /* 0x000fea0003800000 */
[----:B------:R-:W-:Y:S01]  /*f5a0*/  ULDC.64 UR4, c[0x0][0x628] ;  /* 0x00018a0000047ab9 */ /* 0x000fe20000000a00 */
[----:B------:R-:W0:Y:S01]  /*f5b0*/  S2R R3, SR_CTAID.X ;  /* 0x0000000000037919 */ /* 0x000e220000002500 */
[----:B------:R-:W-:Y:S01]  /*f5c0*/  ISETP.NE.U32.AND P0, PT, RZ, UR4, PT ;  /* 0x00000004ff007c0c */ /* 0x000fe2000bf05070 */
[----:B------:R-:W-:Y:S01]  /*f5d0*/  ULDC UR7, c[0x0][0x630] ;  /* 0x00018c0000077ab9 */ /* 0x000fe20000000800 */
[----:B------:R-:W-:Y:S01]  /*f5e0*/  IMAD.MOV.U32 R4, RZ, RZ, R16 ;  /* 0x000000ffff047224 */ /* 0x000fe200078e0010 */
[----:B------:R-:W1:Y:S01]  /*f5f0*/  S2R R0, SR_CTAID.Y ;  /* 0x0000000000007919 */ /* 0x000e620000002600 */
[----:B------:R-:W-:Y:S01]  /*f600*/  ISETP.NE.AND.EX P0, PT, RZ, UR5, PT, P0 ;  /* 0x00000005ff007c0c */ /* 0x000fe2000bf05300 */
[----:B------:R-:W-:-:S12]  /*f610*/  IMAD.MOV.U32 R5, RZ, RZ, R17 ;  /* 0x000000ffff057224 */ /* 0x000fd800078e0011 */
[----:B------:R-:W-:Y:S05]  /*f620*/  @!P0 BRA `(.L_x_317) ;  /* 0x0000000000288947 */ /* 0x000fea0003800000 */
[----:B------:R-:W-:Y:S02]  /*f630*/  ULDC UR6, c[0x0][0x634] ;  /* 0x00018d0000067ab9 */ /* 0x000fe40000000800 */
[----:B------:R-:W-:-:S05]  /*f640*/  IADD3 R9, P0, R16, UR6, RZ ;  /* 0x0000000610097c10 */ /* 0x000fca000ff1e0ff */
[----:B------:R-:W-:-:S04]  /*f650*/  IMAD.X R11, RZ, RZ, R17, P0 ;  /* 0x000000ffff0b7224 */ /* 0x000fc800000e0611 */
[----:B------:R-:W-:-:S04]  /*f660*/  IMAD.WIDE.U32 R6, R11, UR4, RZ ;  /* 0x000000040b067c25 */ /* 0x000fc8000f8e00ff */
[----:B------:R-:W-:-:S04]  /*f670*/  IMAD.WIDE.U32 R6, P0, R9, UR5, R6 ;  /* 0x0000000509067c25 */ /* 0x000fc8000f800006 */
[----:B------:R-:W-:-:S04]  /*f680*/  IMAD.WIDE.U32 R8, R9, UR4, RZ ;  /* 0x0000000409087c25 */ /* 0x000fc8000f8e00ff */
[----:B------:R-:W-:Y:S01]  /*f690*/  IMAD.X R5, RZ, RZ, RZ, P0 ;  /* 0x000000ffff057224 */ /* 0x000fe200000e06ff */
[----:B------:R-:W-:Y:S01]  /*f6a0*/  IADD3 RZ, P0, R9, R6, RZ ;  /* 0x0000000609ff7210 */ /* 0x000fe20007f1e0ff */
[----:B------:R-:W-:-:S04]  /*f6b0*/  IMAD.MOV.U32 R4, RZ, RZ, R7 ;  /* 0x000000ffff047224 */ /* 0x000fc800078e0007 */
[----:B------:R-:W-:-:S08]  /*f6c0*/  IMAD.WIDE.U32.X R4, R11, UR5, R4, P0 ;  /* 0x000000050b047c25 */ /* 0x000fd000080e0404 */
.L_x_317:
[--C-:B------:R-:W-:Y:S01]  /*f6d0*/  SHF.R.U64 R23, R4, UR7, R5.reuse ;  /* 0x0000000704177c19 */ /* 0x100fe20008001205 */
[----:B------:R-:W-:Y:S01]  /*f6e0*/  ULDC.64 UR4, c[0x0][0x620] ;  /* 0x0001880000047ab9 */ /* 0x000fe20000000a00 */
[----:B------:R-:W-:Y:S01]  /*f6f0*/  SHF.R.U32.HI R4, RZ, UR7, R5 ;  /* 0x00000007ff047c19 */ /* 0x000fe20008011605 */
[----:B------:R-:W-:Y:S01]  /*f700*/  ULDC.64 UR8, c[0x0][0x640] ;  /* 0x0001900000087ab9 */ /* 0x000fe20000000a00 */
[----:B------:R-:W-:Y:S01]  /*f710*/  IADD3 R7, P0, RZ, -R23, RZ ;  /* 0x80000017ff077210 */ /* 0x000fe20007f1e0ff */
[----:B------:R-:W2:Y:S01]  /*f720*/  LDC R13, c[0x0][0x148] ;  /* 0x00005200ff0d7b82 */ /* 0x000ea20000000800 */
[----:B0-----:R-:W-:Y:S01]  /*f730*/  I2FP.F32.U32 R8, R3 ;  /* 0x0000000300087245 */ /* 0x001fe20000201000 */
[----:B------:R-:W-:Y:S02]  /*f740*/  ULDC UR6, c[0x0][0x608] ;  /* 0x0001820000067ab9 */ /* 0x000fe40000000800 */
[----:B------:R-:W-:Y:S01]  /*f750*/  IMAD.X R4, RZ, RZ, ~R4, P0 ;  /* 0x000000ffff047224 */ /* 0x000fe200000e0e04 */
[----:B------:R-:W-:-:S03]  /*f760*/  ISETP.NE.U32.AND P0, PT, RZ, UR8, PT ;  /* 0x00000008ff007c0c */ /* 0x000fc6000bf05070 */
[----:B------:R-:W-:Y:S01]  /*f770*/  IMAD R6, R4, UR4, RZ ;  /* 0x0000000404067c24 */ /* 0x000fe2000f8e02ff */
[----:B------:R-:W-:Y:S01]  /*f780*/  ISETP.NE.AND.EX P0, PT, RZ, UR9, PT, P0 ;  /* 0x00000009ff007c0c */ /* 0x000fe2000bf05300 */
[----:B------:R-:W-:Y:S01]  /*f790*/  IMAD.WIDE.U32 R4, R7, UR4, R16 ;  /* 0x0000000407047c25 */ /* 0x000fe2000f8e0010 */
[----:B------:R-:W-:-:S03]  /*f7a0*/  ULDC UR4, c[0x0][0x150] ;  /* 0x0000540000047ab9 */ /* 0x000fc60000000800 */
[----:B------:R-:W-:Y:S01]  /*f7b0*/  FMUL R8, R8, UR4 ;  /* 0x0000000408087c20 */ /* 0x000fe20008400000 */
[----:B------:R-:W-:Y:S01]  /*f7c0*/  IMAD R7, R7, UR5, R6 ;  /* 0x0000000507077c24 */ /* 0x000fe2000f8e0206 */
[----:B------:R-:W-:Y:S01]  /*f7d0*/  ULDC UR4, c[0x0][0x618] ;  /* 0x0001860000047ab9 */ /* 0x000fe20000000800 */
[----:B------:R-:W0:Y:S01]  /*f7e0*/  LDC R6, c[0x0][0x144] ;  /* 0x00005100ff067b82 */ /* 0x000e220000000800 */
[----:B------:R-:W-:Y:S01]  /*f7f0*/  ULDC UR5, c[0x0][0x154] ;  /* 0x0000550000057ab9 */ /* 0x000fe20000000800 */
[----:B------:R-:W-:Y:S01]  /*f800*/  IMAD.IADD R5, R5, 0x1, R7 ;  /* 0x0000000105057824 */ /* 0x000fe200078e0207 */
[----:B------:R-:W3:Y:S04]  /*f810*/  F2I.U32.TRUNC.NTZ R8, R8 ;  /* 0x0000000800087305 */ /* 0x000ee8000020f000 */
[----:B------:R-:W-:-:S02]  /*f820*/  SHF.R.U64 R10, R4, UR4, R5 ;  /* 0x00000004040a7c19 */ /* 0x000fc40008001205 */
[----:B-1----:R-:W-:Y:S02]  /*f830*/  I2FP.F32.U32 R4, R0 ;  /* 0x0000000000047245 */ /* 0x002fe40000201000 */
[----:B------:R-:W-:Y:S01]  /*f840*/  SHF.R.U32.HI R5, RZ, UR4, R5 ;  /* 0x00000004ff057c19 */ /* 0x000fe20008011605 */
[----:B------:R-:W-:Y:S02]  /*f850*/  ULDC UR4, c[0x0][0x658] ;  /* 0x0001960000047ab9 */ /* 0x000fe40000000800 */
[----:B------:R-:W-:Y:S01]  /*f860*/  FMUL R7, R4, UR5 ;  /* 0x0000000504077c20 */ /* 0x000fe20008400000 */
[--C-:B------:R-:W-:Y:S02]  /*f870*/  SHF.R.U64 R12, R10, UR6, R5.reuse ;  /* 0x000000060a0c7c19 */ /* 0x100fe40008001205 */
[----:B------:R-:W-:Y:S01]  /*f880*/  SHF.R.U32.HI R5, RZ, UR6, R5 ;  /* 0x00000006ff057c19 */ /* 0x000fe20008011605 */
[----:B------:R1:W4:Y:S01]  /*f890*/  F2I.U32.TRUNC.NTZ R14, R7 ;  /* 0x00000007000e7305 */ /* 0x000322000020f000 */
[----:B---3--:R-:W-:-:S02]  /*f8a0*/  IMAD.MOV R8, RZ, RZ, -R8 ;  /* 0x000000ffff087224 */ /* 0x008fc400078e0a08 */
[--C-:B------:R-:W-:Y:S02]  /*f8b0*/  SHF.R.U64 R11, R12, UR4, R5.reuse ;  /* 0x000000040c0b7c19 */ /* 0x100fe40008001205 */
[----:B------:R-:W-:Y:S01]  /*f8c0*/  SHF.R.U32.HI R5, RZ, UR4, R5 ;  /* 0x00000004ff057c19 */ /* 0x000fe20008011605 */
[----:B0-----:R-:W-:Y:S02]  /*f8d0*/  IMAD R3, R6, R8, R3 ;  /* 0x0000000806037224 */ /* 0x001fe400078e0203 */
[----:B------:R-:W-:Y:S01]  /*f8e0*/  IMAD.MOV.U32 R4, RZ, RZ, R11 ;  /* 0x000000ffff047224 */ /* 0x000fe200078e000b */
[----:B-12-4-:R-:W-:Y:S06]  /*f8f0*/  @!P0 BRA `(.L_x_318) ;  /* 0x0000000000288947 */ /* 0x016fec0003800000 */
        /* <DEDUP_REMOVED lines=10> */
.L_x_318:
[----:B------:R-:W-:Y:S01]  /*f9a0*/  ISETP.NE.AND P0, PT, R2, 0x1, PT ;  /* 0x000000010200780c */ /* 0x000fe20003f05270 */
[----:B------:R-:W-:Y:S01]  /*f9b0*/  ULDC UR4, c[0x0][0x648] ;  /* 0x0001920000047ab9 */ /* 0x000fe20000000800 */
[----:B------:R-:W-:Y:S01]  /*f9c0*/  IMAD.MOV R14, RZ, RZ, -R14 ;  /* 0x000000ffff0e7224 */ /* 0x000fe200078e0a0e */
[----:B------:R-:W-:Y:S01]  /*f9d0*/  SHF.R.U64 R5, R4, UR4, R5 ;  /* 0x0000000404057c19 */ /* 0x000fe20008001205 */
[----:B------:R-:W-:Y:S01]  /*f9e0*/  ULDC UR4, c[0x0][0x638] ;  /* 0x00018e0000047ab9 */ /* 0x000fe20000000800 */
[----:B------:R-:W-:Y:S01]  /*f9f0*/  LOP3.LUT R12, R12, UR38, RZ, 0xc0, !PT ;  /* 0x000000260c0c7c12 */ /* 0x000fe2000f8ec0ff */
[----:B------:R-:W-:Y:S01]  /*fa00*/  ULDC UR5, c[0x0][0x610] ;  /* 0x0001840000057ab9 */ /* 0x000fe20000000800 */
[----:B------:R-:W-:-:S03]  /*fa10*/  LOP3.LUT R4, R10, UR40, RZ, 0xc0, !PT ;  /* 0x000000280a047c12 */ /* 0x000fc6000f8ec0ff */
[----:B------:R-:W-:-:S03]  /*fa20*/  IMAD R12, R5, UR39, R12 ;  /* 0x00000027050c7c24 */ /* 0x000fc6000f8e020c */
[----:B------:R-:W-:Y:S02]  /*fa30*/  @P0 IMAD R3, R13, R14, R0 ;  /* 0x0000000e0d030224 */ /* 0x000fe400078e0200 */
[----:B------:R-:W-:Y:S02]  /*fa40*/  IMAD.MOV R0, RZ, RZ, -R5 ;  /* 0x000000ffff007224 */ /* 0x000fe400078e0a05 */
[----:B------:R-:W-:Y:S02]  /*fa50*/  IMAD R3, R12, UR5, R3 ;  /* 0x000000050c037c24 */ /* 0x000fe4000f8e0203 */
[----:B------:R-:W-:Y:S01]  /*fa60*/  IMAD R11, R0, UR4, R11 ;  /* 0x00000004000b7c24 */ /* 0x000fe2000f8e020b */
[----:B------:R-:W-:Y:S01]  /*fa70*/  ULDC UR4, c[0x0][0x600] ;  /* 0x0001800000047ab9 */ /* 0x000fe20000000800 */
[----:B------:R-:W-:Y:S02]  /*fa80*/  IMAD.MOV.U32 R0, RZ, RZ, 0x1 ;  /* 0x00000001ff007424 */ /* 0x000fe400078e00ff */
[----:B------:R-:W-:-:S05]  /*fa90*/  IMAD R4, R11, UR4, R4 ;  /* 0x000000040b047c24 */ /* 0x000fca000f8e0204 */
[----:B------:R-:W-:Y:S02]  /*faa0*/  SEL R22, R4, R3, !P0 ;  /* 0x0000000304167207 */ /* 0x000fe40004000000 */
[----:B------:R-:W-:-:S07]  /*fab0*/  SEL R19, R3, R4, !P0 ;  /* 0x0000000403137207 */ /* 0x000fce0004000000 */
.L_x_316:
[----:B------:R-:W-:Y:S05]  /*fac0*/  BSYNC B0 ;  /* 0x0000000000007941 */ /* 0x000fea0003800000 */
.L_x_315:
[----:B------:R-:W-:-:S13]  /*fad0*/  LOP3.LUT P0, RZ, R0, 0xff, RZ, 0xc0, !PT ;  /* 0x000000ff00ff7812 */ /* 0x000fda000780c0ff */
[----:B------:R-:W-:Y:S05]  /*fae0*/  @P0 BRA `(.L_x_319) ;  /* 0xfffffff0007c0947 */ /* 0x000fea000383ffff */
[----:B------:R-:W-:Y:S05]  /*faf0*/  BSYNC B7 ;  /* 0x0000000000077941 */ /* 0x000fea0003800000 */
.L_x_305:
[----:B------:R-:W-:-:S03]  /*fb00*/  UMOV UR4, 0xffffffff ;  /* 0xffffffff00047882 */ /* 0x000fc60000000000 */
[----:B------:R-:W-:Y:S05]  /*fb10*/  BRA.DIV UR4, `(.L_x_320) ;  /* 0x0000000604487947 */ /* 0x000fea000b800000 */
[----:B------:R-:W-:-:S13]  /*fb20*/  ELECT P6, URZ, PT ;  /* 0x00000000003f782f */ /* 0x000fda00038c0000 */
.L_x_336:
[----:B------:R-:W-:Y:S04]  /*fb30*/  BSSY B0, `(.L_x_321) ;  /* 0x000002c000007945 */ /* 0x000fe80003800000 */
[----:B------:R-:W-:Y:S05]  /*fb40*/  @!P6 BRA `(.L_x_322) ;  /* 0x0000000000a8e947 */ /* 0x000fea0003800000 */
[----:B------:R-:W-:-:S04]  /*fb50*/  ULOP3.LUT UR4, UR42, 0x2, URZ, 0xfc, !UPT ;  /* 0x000000022a047892 */ /* 0x000fc8000f8efc3f */
[----:B------:R-:W-:-:S06]  /*fb60*/  UISETP.NE.AND UP0, UPT, UR4, 0x3, UPT ;  /* 0x000000030400788c */ /* 0x000fcc000bf05270 */
[----:B------:R-:W-:-:S13]  /*fb70*/  PLOP3.LUT P0, PT, PT, PT, UP0, 0x80, 0x0 ;  /* 0x000000000000781c */ /* 0x000fda0003f0f008 */
[----:B------:R-:W-:Y:S05]  /*fb80*/  @!P0 BRA `(.L_x_323) ;  /* 0x0000000000048947 */ /* 0x000fea0003800000 */
[----:B------:R-:W-:Y:S01]  /*fb90*/  BPT.TRAP 0x1 ;  /* 0x000000040000795c */ /* 0x000fe20000300000 */
.L_x_323:
[----:B------:R-:W0:Y:S01]  /*fba0*/  S2R R3, SR_CgaCtaId ;  /* 0x0000000000037919 */ /* 0x000e220000008800 */
[----:B------:R-:W-:Y:S02]  /*fbb0*/  MOV R0, 0x400 ;  /* 0x0000040000007802 */ /* 0x000fe40000000f00 */
[----:B------:R-:W-:Y:S02]  /*fbc0*/  SHF.L.U32 R2, R24, 0x1f, RZ ;  /* 0x0000001f18027819 */ /* 0x000fe400000006ff */
[----:B0-----:R-:W-:-:S05]  /*fbd0*/  LEA R0, R3, R0, 0x18 ;  /* 0x0000000003007211 */ /* 0x001fca00078ec0ff */
[----:B------:R-:W-:-:S04]  /*fbe0*/  VIADD R0, R0, 0x20 ;  /* 0x0000002000007836 */ /* 0x000fc80000000000 */
[C---:B------:R-:W-:Y:S02]  /*fbf0*/  IMAD R5, R25.reuse, 0x8, R0 ;  /* 0x0000000819057824 */ /* 0x040fe400078e0200 */
[----:B------:R-:W-:Y:S02]  /*fc00*/  VIADD R25, R25, 0x1 ;  /* 0x0000000119197836 */ /* 0x000fe40000000000 */
[----:B------:R-:W0:Y:S03]  /*fc10*/  SYNCS.PHASECHK.TRANS64.TRYWAIT P0, [R5+URZ], R2 ;  /* 0x00000002050075a7 */ /* 0x000e26000800017f */
[----:B------:R-:W-:-:S04]  /*fc20*/  ISETP.NE.AND P1, PT, R25, 0x4, PT ;  /* 0x000000041900780c */ /* 0x000fc80003f25270 */
[----:B------:R-:W-:Y:S02]  /*fc30*/  SEL R3, RZ, 0x1, P1 ;  /* 0x00000001ff037807 */ /* 0x000fe40000800000 */
[----:B------:R-:W-:Y:S02]  /*fc40*/  SEL R25, R25, RZ, P1 ;  /* 0x000000ff19197207 */ /* 0x000fe40000800000 */
[----:B------:R-:W-:-:S03]  /*fc50*/  LOP3.LUT R24, R24, R3, RZ, 0x3c, !PT ;  /* 0x0000000318187212 */ /* 0x000fc600078e3cff */
[----:B------:R-:W-:Y:S01]  /*fc60*/  IMAD R7, R25, 0x8, R0 ;  /* 0x0000000819077824 */ /* 0x000fe200078e0200 */
[----:B------:R-:W-:Y:S01]  /*fc70*/  SHF.L.U32 R4, R24, 0x1f, RZ ;  /* 0x0000001f18047819 */ /* 0x000fe200000006ff */
[----:B0-----:R-:W-:Y:S06]  /*fc80*/  @!P0 BRA `(.L_x_324) ;  /* 0x00000004000c8947 */ /* 0x001fec0003800000 */
.L_x_337:
[----:B------:R-:W1:Y:S01]  /*fc90*/  SYNCS.PHASECHK.TRANS64.TRYWAIT P0, [R7+URZ], R4 ;  /* 0x00000004070075a7 */ /* 0x000e62000800017f */
[----:B0-----:R-:W-:-:S05]  /*fca0*/  VIADD R2, R25, 0x1 ;  /* 0x0000000119027836 */ /* 0x001fca0000000000 */
[----:B------:R-:W-:-:S04]  /*fcb0*/  ISETP.NE.AND P1, PT, R2, 0x4, PT ;  /* 0x000000040200780c */ /* 0x000fc80003f25270 */
[----:B------:R-:W-:Y:S02]  /*fcc0*/  SEL R3, RZ, 0x1, P1 ;  /* 0x00000001ff037807 */ /* 0x000fe40000800000 */
[----:B------:R-:W-:Y:S02]  /*fcd0*/  SEL R9, R2, RZ, P1 ;  /* 0x000000ff02097207 */ /* 0x000fe40000800000 */
[----:B------:R-:W-:-:S03]  /*fce0*/  LOP3.LUT R11, R24, R3, RZ, 0x3c, !PT ;  /* 0x00000003180b7212 */ /* 0x000fc600078e3cff */
[----:B------:R-:W-:Y:S01]  /*fcf0*/  IMAD R6, R9, 0x8, R0 ;  /* 0x0000000809067824 */ /* 0x000fe200078e0200 */
[----:B------:R-:W-:Y:S01]  /*fd00*/  SHF.L.U32 R5, R11, 0x1f, RZ ;  /* 0x0000001f0b057819 */ /* 0x000fe200000006ff */
[----:B-1----:R-:W-:Y:S06]  /*fd10*/  @!P0 BRA `(.L_x_325) ;  /* 0x0000000000fc8947 */ /* 0x002fec0003800000 */
.L_x_338:
[----:B------:R-:W1:Y:S01]  /*fd20*/  SYNCS.PHASECHK.TRANS64.TRYWAIT P0, [R6+URZ], R5 ;  /* 0x00000005060075a7 */ /* 0x000e62000800017f */
[----:B------:R-:W-:-:S05]  /*fd30*/  VIADD R2, R9, 0x1 ;  /* 0x0000000109027836 */ /* 0x000fca0000000000 */
[----:B------:R-:W-:-:S04]  /*fd40*/  ISETP.NE.AND P1, PT, R2, 0x4, PT ;  /* 0x000000040200780c */ /* 0x000fc80003f25270 */
[----:B0-----:R-:W-:Y:S02]  /*fd50*/  SEL R4, RZ, 0x1, P1 ;  /* 0x00000001ff047807 */ /* 0x001fe40000800000 */
[----:B------:R-:W-:Y:S02]  /*fd60*/  SEL R3, R2, RZ, P1 ;  /* 0x000000ff02037207 */ /* 0x000fe40000800000 */
[----:B------:R-:W-:Y:S01]  /*fd70*/  LOP3.LUT R4, R11, R4, RZ, 0x3c, !PT ;  /* 0x000000040b047212 */ /* 0x000fe200078e3cff */
[----:B-1----:R-:W-:Y:S06]  /*fd80*/  @!P0 BRA `(.L_x_326) ;  /* 0x0000000000f48947 */ /* 0x002fec0003800000 */
.L_x_339:
[----:B------:R-:W-:Y:S01]  /*fd90*/  IMAD R3, R3, 0x8, R0 ;  /* 0x0000000803037824 */ /* 0x000fe200078e0200 */
[----:B------:R-:W-:-:S07]  /*fda0*/  SHF.L.U32 R0, R4, 0x1f, RZ ;  /* 0x0000001f04007819 */ /* 0x000fce00000006ff */
.L_x_327:
[----:B-1----:R1:W2:Y:S02]  /*fdb0*/  SYNCS.PHASECHK.TRANS64.TRYWAIT P0, [R3+URZ], R0 ;  /* 0x00000000030075a7 */ /* 0x0022a4000800017f */
[----:B--2---:R-:W-:Y:S05]  /*fdc0*/  @!P0 NANOSLEEP.SYNCS 0x989680 ;  /* 0x009896800000895d */ /* 0x004fea0003900000 */
[----:B------:R-:W2:Y:S02]  /*fdd0*/  @!P0 SYNCS.PHASECHK.TRANS64 P0, [R3+URZ], R0 ;  /* 0x00000000030085a7 */ /* 0x000ea4000800007f */
[----:B--2---:R-:W-:Y:S05]  /*fde0*/  @!P0 BRA `(.L_x_327) ;  /* 0xfffffffc00f08947 */ /* 0x004fea000383ffff */
.L_x_322:
[----:B------:R-:W-:Y:S05]  /*fdf0*/  BSYNC B0 ;  /* 0x0000000000007941 */ /* 0x000fea0003800000 */
.L_x_321:
[----:B------:R-:W-:Y:S05]  /*fe00*/  EXIT ;  /* 0x000000000000794d */ /* 0x000fea0003800000 */
.L_x_16:
[----:B------:R-:W-:Y:S02]  /*fe10*/  IMAD.MOV.U32 R12, RZ, RZ, RZ ;  /* 0x000000ffff0c7224 */ /* 0x000fe400078e00ff */
[----:B------:R-:W-:Y:S02]  /*fe20*/  IMAD.MOV.U32 R11, RZ, RZ, 0x1f ;  /* 0x0000001fff0b7424 */ /* 0x000fe400078e00ff */
[----:B------:R-:W-:-:S07]  /*fe30*/  IMAD.MOV.U32 R15, RZ, RZ, -0x1 ;  /* 0xffffffffff0f7424 */ /* 0x000fce00078e00ff */
[----:B012--5:R-:W-:Y:S05]  /*fe40*/  WARPSYNC.COLLECTIVE R15, `(.L_x_328) ;  /* 0x000000000f087348 */ /* 0x027fea0003c00000 */
[----:B------:R3:W4:Y:S02]  /*fe50*/  SHFL.IDX P6, R14, R13, R12, R11 ;  /* 0x0000000c0d0e7389 */ /* 0x00072400000c000b */
[----:B012345:R-:W-:Y:S01]  /*fe60*/  ENDCOLLECTIVE ;  /* 0x000000000000791b */ /* 0x03ffe20003800000 */
.L_x_328:
[----:B------:R-:W-:Y:S05]  /*fe70*/  BRA `(.L_x_329) ;  /* 0xffffff1400407947 */ /* 0x000fea000383ffff */
.L_x_20:
[----:B-1----:R1:W3:Y:S02]  /*fe80*/  SYNCS.PHASECHK.TRANS64.TRYWAIT P1, [R4+URZ], R3 ;  /* 0x00000003040075a7 */ /* 0x0022e4000802017f */
[----:B---3--:R-:W-:Y:S05]  /*fe90*/  @!P1 NANOSLEEP.SYNCS 0x989680 ;  /* 0x009896800000995d */ /* 0x008fea0003900000 */
[----:B------:R-:W3:Y:S02]  /*fea0*/  @!P1 SYNCS.PHASECHK.TRANS64 P1, [R4+URZ], R3 ;  /* 0x00000003040095a7 */ /* 0x000ee4000802007f */
[----:B---3--:R-:W-:Y:S05]  /*feb0*/  @!P1 BRA `(.L_x_20) ;  /* 0xfffffffc00f09947 */ /* 0x008fea000383ffff */
[----:B------:R-:W-:Y:S05]  /*fec0*/  BRA `(.L_x_19) ;  /* 0xffffff14006c7947 */ /* 0x000fea000383ffff */
.L_x_25:
[----:B0-----:R0:W1:Y:S02]  /*fed0*/  SYNCS.PHASECHK.TRANS64.TRYWAIT P1, [R7+URZ], R8 ;  /* 0x00000008070075a7 */ /* 0x001064000802017f */
[----:B-1----:R-:W-:Y:S05]  /*fee0*/  @!P1 NANOSLEEP.SYNCS 0x989680 ;  /* 0x009896800000995d */ /* 0x002fea0003900000 */
[----:B------:R-:W1:Y:S02]  /*fef0*/  @!P1 SYNCS.PHASECHK.TRANS64 P1, [R7+URZ], R8 ;  /* 0x00000008070095a7 */ /* 0x000e64000802007f */
[----:B-1----:R-:W-:Y:S05]  /*ff00*/  @!P1 BRA `(.L_x_25) ;  /* 0xfffffffc00f09947 */ /* 0x002fea000383ffff */
[----:B------:R-:W-:Y:S05]  /*ff10*/  BRA `(.L_x_24) ;  /* 0xffffff2800387947 */ /* 0x000fea000383ffff */
.L_x_33:
[----:B0-----:R0:W1:Y:S02]  /*ff20*/  SYNCS.PHASECHK.TRANS64.TRYWAIT P1, [R8+URZ], R7 ;  /* 0x00000007080075a7 */ /* 0x001064000802017f */
[----:B-1----:R-:W-:Y:S05]  /*ff30*/  @!P1 NANOSLEEP.SYNCS 0x989680 ;  /* 0x009896800000995d */ /* 0x002fea0003900000 */
[----:B------:R-:W1:Y:S02]  /*ff40*/  @!P1 SYNCS.PHASECHK.TRANS64 P1, [R8+URZ], R7 ;  /* 0x00000007080095a7 */ /* 0x000e64000802007f */
[----:B-1----:R-:W-:Y:S05]  /*ff50*/  @!P1 BRA `(.L_x_33) ;  /* 0xfffffffc00f09947 */ /* 0x002fea000383ffff */
[----:B------:R-:W-:Y:S05]  /*ff60*/  BRA `(.L_x_32) ;  /* 0xffffff3800ec7947 */ /* 0x000fea000383ffff */
.L_x_306:
[----:B------:R-:W-:Y:S01]  /*ff70*/  BSSY B0, `(.L_x_330) ;  /* 0x0000006000007945 */ /* 0x000fe20003800000 */
[----:B------:R-:W-:-:S07]  /*ff80*/  IMAD.MOV.U32 R15, RZ, RZ, -0x1 ;  /* 0xffffffffff0f7424 */ /* 0x000fce00078e00ff */
[----:B------:R-:W-:Y:S05]  /*ff90*/  WARPSYNC.COLLECTIVE R15, `(.L_x_331) ;  /* 0x000000000f0c7348 */ /* 0x000fea0003c00000 */
[----:B------:R-:W-:Y:S02]  /*ffa0*/  ELECT P6, UR62, PT ;  /* 0x00000000003e782f */ /* 0x000fe400038c0000 */
[----:B------:R-:W-:Y:S01]  /*ffb0*/  MOV R14, UR62 ;  /* 0x0000003e000e7c02 */ /* 0x000fe20008000f00 */
[----:B------:R-:W-:Y:S10]  /*ffc0*/  ENDCOLLECTIVE ;  /* 0x000000000000791b */ /* 0x000ff40003800000 */
.L_x_331:
[----:B------:R-:W-:Y:S05]  /*ffd0*/  BSYNC B0 ;  /* 0x0000000000007941 */ /* 0x000fea0003800000 */
.L_x_330:
[----:B------:R-:W-:Y:S05]  /*ffe0*/  BRA `(.L_x_332) ;  /* 0xffffffec00487947 */ /* 0x000fea000383ffff */
.L_x_311:
[----:B0-----:R0:W2:Y:S02]  /*fff0*/  SYNCS.PHASECHK.TRANS64.TRYWAIT P0, [R6+URZ+0x20], R3 ;  /* 0x00002003060075a7 */ /* 0x0010a4000800017f */
[----:B--2---:R-:W-:Y:S05]  /*10000*/  @!P0 NANOSLEEP.SYNCS 0x989680 ;  /* 0x009896800000895d */ /* 0x004fea0003900000 */
[----:B------:R-:W2:Y:S02]  /*10010*/  @!P0 SYNCS.PHASECHK.TRANS64 P0, [R6+URZ+0x20], R3 ;  /* 0x00002003060085a7 */ /* 0x000ea4000800007f */
[----:B--2---:R-:W-:Y:S05]  /*10020*/  @!P0 BRA `(.L_x_311) ;  /* 0xfffffffc00f08947 */ /* 0x004fea000383ffff */
[----:B------:R-:W-:Y:S05]  /*10030*/  BRA `(.L_x_333) ;  /* 0xfffffff000207947 */ /* 0x000fea000383ffff */
.L_x_320:
[----:B------:R-:W-:Y:S01]  /*10040*/  BSSY B0, `(.L_x_334) ;  /* 0x0000006000007945 */ /* 0x000fe20003800000 */
[----:B------:R-:W-:-:S07]  /*10050*/  IMAD.MOV.U32 R15, RZ, RZ, -0x1 ;  /* 0xffffffffff0f7424 */ /* 0x000fce00078e00ff */
[----:B------:R-:W-:Y:S05]  /*10060*/  WARPSYNC.COLLECTIVE R15, `(.L_x_335) ;  /* 0x000000000f0c7348 */ /* 0x000fea0003c00000 */
[----:B------:R-:W-:Y:S02]  /*10070*/  ELECT P6, UR62, PT ;  /* 0x00000000003e782f */ /* 0x000fe400038c0000 */
[----:B------:R-:W-:Y:S01]  /*10080*/  MOV R14, UR62 ;  /* 0x0000003e000e7c02 */ /* 0x000fe20008000f00 */
[----:B------:R-:W-:Y:S10]  /*10090*/  ENDCOLLECTIVE ;  /* 0x000000000000791b */ /* 0x000ff40003800000 */
.L_x_335:
[----:B------:R-:W-:Y:S05]  /*100a0*/  BSYNC B0 ;  /* 0x0000000000007941 */ /* 0x000fea0003800000 */
.L_x_334:
[----:B------:R-:W-:Y:S05]  /*100b0*/  BRA `(.L_x_336) ;  /* 0xfffffff8009c7947 */ /* 0x000fea000383ffff */
.L_x_324:
[----:B0-----:R0:W1:Y:S02]  /*100c0*/  SYNCS.PHASECHK.TRANS64.TRYWAIT P0, [R5+URZ], R2 ;  /* 0x00000002050075a7 */ /* 0x001064000800017f */
[----:B-1----:R-:W-:Y:S05]  /*100d0*/  @!P0 NANOSLEEP.SYNCS 0x989680 ;  /* 0x009896800000895d */ /* 0x002fea0003900000 */
[----:B------:R-:W1:Y:S02]  /*100e0*/  @!P0 SYNCS.PHASECHK.TRANS64 P0, [R5+URZ], R2 ;  /* 0x00000002050085a7 */ /* 0x000e64000800007f */
[----:B-1----:R-:W-:Y:S05]  /*100f0*/  @!P0 BRA `(.L_x_324) ;  /* 0xfffffffc00f08947 */ /* 0x002fea000383ffff */
[----:B------:R-:W-:Y:S05]  /*10100*/  BRA `(.L_x_337) ;  /* 0xfffffff800e07947 */ /* 0x000fea000383ffff */
.L_x_325:
[----:B0-----:R0:W1:Y:S02]  /*10110*/  SYNCS.PHASECHK.TRANS64.TRYWAIT P0, [R7+URZ], R4 ;  /* 0x00000004070075a7 */ /* 0x001064000800017f */
[----:B-1----:R-:W-:Y:S05]  /*10120*/  @!P0 NANOSLEEP.SYNCS 0x989680 ;  /* 0x009896800000895d */ /* 0x002fea0003900000 */
[----:B------:R-:W1:Y:S02]  /*10130*/  @!P0 SYNCS.PHASECHK.TRANS64 P0, [R7+URZ], R4 ;  /* 0x00000004070085a7 */ /* 0x000e64000800007f */
[----:B-1----:R-:W-:Y:S05]  /*10140*/  @!P0 BRA `(.L_x_325) ;  /* 0xfffffffc00f08947 */ /* 0x002fea000383ffff */
[----:B------:R-:W-:Y:S05]  /*10150*/  BRA `(.L_x_338) ;  /* 0xfffffff800f07947 */ /* 0x000fea000383ffff */
.L_x_326:
[----:B0-----:R0:W1:Y:S02]  /*10160*/  SYNCS.PHASECHK.TRANS64.TRYWAIT P0, [R6+URZ], R5 ;  /* 0x00000005060075a7 */ /* 0x001064000800017f */
[----:B-1----:R-:W-:Y:S05]  /*10170*/  @!P0 NANOSLEEP.SYNCS 0x989680 ;  /* 0x009896800000895d */ /* 0x002fea0003900000 */
[----:B------:R-:W1:Y:S02]  /*10180*/  @!P0 SYNCS.PHASECHK.TRANS64 P0, [R6+URZ], R5 ;  /* 0x00000005060085a7 */ /* 0x000e64000800007f */
[----:B-1----:R-:W-:Y:S05]  /*10190*/  @!P0 BRA `(.L_x_326) ;  /* 0xfffffffc00f08947 */ /* 0x002fea000383ffff */
[----:B------:R-:W-:Y:S05]  /*101a0*/  BRA `(.L_x_339) ;  /* 0xfffffff800f87947 */ /* 0x000fea000383ffff */
.L_x_340:
[----:B------:R-:W-:-:S00]  /*101b0*/  BRA `(.L_x_340) ;  /* 0xfffffffc00fc7947 */ /* 0x000fc0000383ffff */
[----:B------:R-:W-:-:S00]  /*101c0*/  NOP ;  /* 0x0000000000007918 */ /* 0x000fc00000000000 */
        /* <DEDUP_REMOVED lines=11> */
.L_x_341:


//--------------------- .nv.global.init           --------------------------
	.section	.nv.global.init,"aw",@progbits
.nv.global.init:
	.type		$str$24,@object
	.size		$str$24,($str$25 - $str$24)
$str$24:
        /*0000*/ 	.byte	0x28, 0x61, 0x64, 0x64, 0x72, 0x65, 0x73, 0x73, 0x20, 0x26, 0x20, 0x6d, 0x61, 0x73, 0x6b, 0x29
        /*0010*/ 	.byte	0x20, 0x3d, 0x3d, 0x20, 0x30, 0x00
	.type		$str$25,@object
	.size		$str$25,(__unnamed_2 - $str$25)
$str$25:
        /*0016*/ 	.byte	0x2f, 0x74, 0x6d, 0x70, 0x2f, 0x63, 0x75, 0x74, 0x6c, 0x61, 0x73, 0x73, 0x5f, 0x73, 0x77, 0x65
        /*0026*/ 	.byte	0x65, 0x70, 0x5f, 0x73, 0x72, 0x63, 0x2f, 0x69, 0x6e, 0x63, 0x6c, 0x75, 0x64, 0x65, 0x2f, 0x63
        /*0036*/ 	.byte	0x75, 0x74, 0x65, 0x2f, 0x70, 0x6f, 0x69, 0x6e, 0x74, 0x65, 0x72, 0x5f, 0x66, 0x6c, 0x61, 0x67
        /*0046*/ 	.byte	0x67, 0x65, 0x64, 0x2e, 0x68, 0x70, 0x70, 0x00
	.type		__unnamed_2,@object
	.size		__unnamed_2,(__unnamed_1 - __unnamed_2)
__unnamed_2:
        /*004e*/ 	.byte	0x61, 0x75, 0x74, 0x6f, 0x20, 0x63, 0x75, 0x74, 0x65, 0x3a, 0x3a, 0x61, 0x73, 0x5f, 0x70, 0x6f
        /* <DEDUP_REMOVED lines=28> */
        /*021e*/ 	.byte	0x20, 0x26, 0x5d, 0x00
	.type		__unnamed_1,@object
	.size		__unnamed_1,(.L_0 - __unnamed_1)
__unnamed_1:
        /* <DEDUP_REMOVED lines=29> */
        /*03f2*/ 	.byte	0x3e, 0x3e, 0x3e, 0x3e, 0x20, 0x26, 0x5d, 0x00
.L_0:


//--------------------- .nv.shared._ZN7cutlass13device_kernelINS_4gemm6kernel13GemmUniversalIN4cute5tupleIJiiiiEEENS1_10collective13CollectiveMmaINS1_39MainloopSm90TmaGmmaRmemAWarpSpecializedILi4ENS5_IJNS4_1CILi1EEESB_SB_EEENS1_35KernelTmaWarpSpecializedCooperativeEEENS5_IJNSA_ILi256EEENSA_ILi128EEESG_EEENS_12float_e4m3_tENS5_IJSB_llEEENS_12float_e5m2_tENS5_IJlSB_lEEENS4_8TiledMMAINS4_8MMA_AtomIJNS4_4SM904GMMA31MMA_64x128x32_F32E4M3E5M2_RS_TNILNSP_7ScaleInE1ELSR_1EEEEEENS4_6LayoutINS5_IJNSA_ILi2EEESB_SB_EEENS5_IJSB_NSA_ILi0EEESX_EEEEENS5_IJNS4_10UnderscoreES10_S10_EEEEENS4_13SM90_TMA_LOADENS4_14ComposedLayoutINS4_7SwizzleILi3ELi4ELi3EEENS4_18smem_ptr_flag_bitsILi8EEENSU_INS5_IJSG_NSA_ILi8EEEEEENS5_IJSB_SG_EEEEEEENS4_9Copy_AtomIJNS4_39AutoVectorizingCopyWithAssumedAlignmentILi128EEESI_EEENS4_8identityES13_NS14_IS16_S18_NSU_INS5_IJS19_SG_EEENS5_IJSG_SB_EEEEEEEvS1I_EENS_8epilogue10collective6detail29Sm90TmaWarpSpecializedAdapterINS1P_15DefaultEpilogueISI_SL_SL_NS1O_6thread17LinearCombinationISI_Li1EffLNS1T_9ScaleType4KindE0ELNS_15FloatRoundStyleE2ESI_EENS1_15EpilogueDefaultEEEEEvvEEEEvNT_6ParamsE --------------------------
	.section	.nv.shared._ZN7cutlass13device_kernelINS_4gemm6kernel13GemmUniversalIN4cute5tupleIJiiiiEEENS1_10collective13CollectiveMmaINS1_39MainloopSm90TmaGmmaRmemAWarpSpecializedILi4ENS5_IJNS4_1CILi1EEESB_SB_EEENS1_35KernelTmaWarpSpecializedCooperativeEEENS5_IJNSA_ILi256EEENSA_ILi128EEESG_EEENS_12float_e4m3_tENS5_IJSB_llEEENS_12float_e5m2_tENS5_IJlSB_lEEENS4_8TiledMMAINS4_8MMA_AtomIJNS4_4SM904GMMA31MMA_64x128x32_F32E4M3E5M2_RS_TNILNSP_7ScaleInE1ELSR_1EEEEEENS4_6LayoutINS5_IJNSA_ILi2EEESB_SB_EEENS5_IJSB_NSA_ILi0EEESX_EEEEENS5_IJNS4_10UnderscoreES10_S10_EEEEENS4_13SM90_TMA_LOADENS4_14ComposedLayoutINS4_7SwizzleILi3ELi4ELi3EEENS4_18smem_ptr_flag_bitsILi8EEENSU_INS5_IJSG_NSA_ILi8EEEEEENS5_IJSB_SG_EEEEEEENS4_9Copy_AtomIJNS4_39AutoVectorizingCopyWithAssumedAlignmentILi128EEESI_EEENS4_8identityES13_NS14_IS16_S18_NSU_INS5_IJS19_SG_EEENS5_IJSG_SB_EEEEEEEvS1I_EENS_8epilogue10collective6detail29Sm90TmaWarpSpecializedAdapterINS1P_15DefaultEpilogueISI_SL_SL_NS1O_6thread17LinearCombinationISI_Li1EffLNS1T_9ScaleType4KindE0ELNS_15FloatRoundStyleE2ESI_EENS1_15EpilogueDefaultEEEEEvvEEEEvNT_6ParamsE,"aw",@nobits
	.sectionflags	@""
	.align	16
	.zero		1024


//--------------------- .nv.shared.reserved.0     --------------------------
	.section	.nv.shared.reserved.0,"aw",@nobits
	.weak		__nv_reservedSMEM_offset_0_alias
	.size		__nv_reservedSMEM_offset_0_alias, 0, 0
	.other		__nv_reservedSMEM_offset_0_alias,@"STO_CUDA_RESERVED_SHARED STV_DEFAULT"
__nv_reservedSMEM_offset_0_alias:
	.zero		0


//--------------------- .nv.global                --------------------------
	.section	.nv.global,"aw",@nobits
.nv.global:
	.type		_ZN40_INTERNAL_8a64f195_4_k_cu_f6c1f670_161094cute1_E,@object
	.size		_ZN40_INTERNAL_8a64f195_4_k_cu_f6c1f670_161094cute1_E,(_ZN40_INTERNAL_8a64f195_4_k_cu_f6c1f670_161094cuda3std3__45__cpo6cbeginE - _ZN40_INTERNAL_8a64f195_4_k_cu_f6c1f670_161094cute1_E)
_ZN40_INTERNAL_8a64f195_4_k_cu_f6c1f670_161094cute1_E:
	.zero		1
	.type		_ZN40_INTERNAL_8a64f195_4_k_cu_f6c1f670_161094cuda3std3__45__cpo6cbeginE,@object
	.size		_ZN40_INTERNAL_8a64f195_4_k_cu_f6c1f670_161094cuda3std3__45__cpo6cbeginE,(_ZN40_INTERNAL_8a64f195_4_k_cu_f6c1f670_161094cuda3std3__48in_placeE - _ZN40_INTERNAL_8a64f195_4_k_cu_f6c1f670_161094cuda3std3__45__cpo6cbeginE)
_ZN40_INTERNAL_8a64f195_4_k_cu_f6c1f670_161094cuda3std3__45__cpo6cbeginE:
	.zero		1
	.type		_ZN40_INTERNAL_8a64f195_4_k_cu_f6c1f670_161094cuda3std3__48in_placeE,@object
	.size		_ZN40_INTERNAL_8a64f195_4_k_cu_f6c1f670_161094cuda3std3__48in_placeE,(_ZN40_INTERNAL_8a64f195_4_k_cu_f6c1f670_161094cuda3std6ranges3__45__cpo9iter_moveE - _ZN40_INTERNAL_8a64f195_4_k_cu_f6c1f670_161094cuda3std3__48in_placeE)
_ZN40_INTERNAL_8a64f195_4_k_cu_f6c1f670_161094cuda3std3__48in_placeE:
	.zero		1
	.type		_ZN40_INTERNAL_8a64f195_4_k_cu_f6c1f670_161094cuda3std6ranges3__45__cpo9iter_moveE,@object
	.size		_ZN40_INTERNAL_8a64f195_4_k_cu_f6c1f670_161094cuda3std6ranges3__45__cpo9iter_moveE,(_ZN40_INTERNAL_8a64f195_4_k_cu_f6c1f670_161094cuda3std3__45__cpo5beginE - _ZN40_INTERNAL_8a64f195_4_k_cu_f6c1f670_161094cuda3std6ranges3__45__cpo9iter_moveE)
_ZN40_INTERNAL_8a64f195_4_k_cu_f6c1f670_161094cuda3std6ranges3__45__cpo9iter_moveE:
	.zero		1
	.type		_ZN40_INTERNAL_8a64f195_4_k_cu_f6c1f670_161094cuda3std3__45__cpo5beginE,@object
	.size		_ZN40_INTERNAL_8a64f195_4_k_cu_f6c1f670_161094cuda3std3__45__cpo5beginE,(_ZN40_INTERNAL_8a64f195_4_k_cu_f6c1f670_161094cuda3std3__442_GLOBAL__N__8a64f195_4_k_cu_f6c1f670_161096ignoreE - _ZN40_INTERNAL_8a64f195_4_k_cu_f6c1f670_161094cuda3std3__45__cpo5beginE)
_ZN40_INTERNAL_8a64f195_4_k_cu_f6c1f670_161094cuda3std3__45__cpo5beginE:
	.zero		1
	.type		_ZN40_INTERNAL_8a64f195_4_k_cu_f6c1f670_161094cuda3std3__442_GLOBAL__N__8a64f195_4_k_cu_f6c1f670_161096ignoreE,@object
	.size		_ZN40_INTERNAL_8a64f195_4_k_cu_f6c1f670_161094cuda3std3__442_GLOBAL__N__8a64f195_4_k_cu_f6c1f670_161096ignoreE,(_ZN40_INTERNAL_8a64f195_4_k_cu_f6c1f670_161094cute7productE - _ZN40_INTERNAL_8a64f195_4_k_cu_f6c1f670_161094cuda3std3__442_GLOBAL__N__8a64f195_4_k_cu_f6c1f670_161096ignoreE)
_ZN40_INTERNAL_8a64f195_4_k_cu_f6c1f670_161094cuda3std3__442_GLOBAL__N__8a64f195_4_k_cu_f6c1f670_161096ignoreE:
	.zero		1
	.type		_ZN40_INTERNAL_8a64f195_4_k_cu_f6c1f670_161094cute7productE,@object
	.size		_ZN40_INTERNAL_8a64f195_4_k_cu_f6c1f670_161094cute7productE,(_ZN40_INTERNAL_8a64f195_4_k_cu_f6c1f670_161094cuda3std3__45__cpo3endE - _ZN40_INTERNAL_8a64f195_4_k_cu_f6c1f670_161094cute7productE)
_ZN40_INTERNAL_8a64f195_4_k_cu_f6c1f670_161094cute7productE:
	.zero		1
	.type		_ZN40_INTERNAL_8a64f195_4_k_cu_f6c1f670_161094cuda3std3__45__cpo3endE,@object
	.size		_ZN40_INTERNAL_8a64f195_4_k_cu_f6c1f670_161094cuda3std3__45__cpo3endE,(_ZN40_INTERNAL_8a64f195_4_k_cu_f6c1f670_161094cuda3std3__419piecewise_constructE - _ZN40_INTERNAL_8a64f195_4_k_cu_f6c1f670_161094cuda3std3__45__cpo3endE)
_ZN40_INTERNAL_8a64f195_4_k_cu_f6c1f670_161094cuda3std3__45__cpo3endE:
	.zero		1
	.type		_ZN40_INTERNAL_8a64f195_4_k_cu_f6c1f670_161094cuda3std3__419piecewise_constructE,@object
	.size		_ZN40_INTERNAL_8a64f195_4_k_cu_f6c1f670_161094cuda3std3__419piecewise_constructE,(_ZN40_INTERNAL_8a64f195_4_k_cu_f6c1f670_161094cuda3std3__45__cpo4cendE - _ZN40_INTERNAL_8a64f195_4_k_cu_f6c1f670_161094cuda3std3__419piecewise_constructE)
_ZN40_INTERNAL_8a64f195_4_k_cu_f6c1f670_161094cuda3std3__419piecewise_constructE:
	.zero		1
	.type		_ZN40_INTERNAL_8a64f195_4_k_cu_f6c1f670_161094cuda3std3__45__cpo4cendE,@object
	.size		_ZN40_INTERNAL_8a64f195_4_k_cu_f6c1f670_161094cuda3std3__45__cpo4cendE,(_ZN40_INTERNAL_8a64f195_4_k_cu_f6c1f670_161094cuda3std6ranges3__45__cpo4swapE - _ZN40_INTERNAL_8a64f195_4_k_cu_f6c1f670_161094cuda3std3__45__cpo4cendE)
_ZN40_INTERNAL_8a64f195_4_k_cu_f6c1f670_161094cuda3std3__45__cpo4cendE:
	.zero		1
	.type		_ZN40_INTERNAL_8a64f195_4_k_cu_f6c1f670_161094cuda3std6ranges3__45__cpo4swapE,@object
	.size		_ZN40_INTERNAL_8a64f195_4_k_cu_f6c1f670_161094cuda3std6ranges3__45__cpo4swapE,(.L_9 - _ZN40_INTERNAL_8a64f195_4_k_cu_f6c1f670_161094cuda3std6ranges3__45__cpo4swapE)
_ZN40_INTERNAL_8a64f195_4_k_cu_f6c1f670_161094cuda3std6ranges3__45__cpo4swapE:
	.zero		1
.L_9:


//--------------------- .nv.constant0._ZN7cutlass13device_kernelINS_4gemm6kernel13GemmUniversalIN4cute5tupleIJiiiiEEENS1_10collective13CollectiveMmaINS1_39MainloopSm90TmaGmmaRmemAWarpSpecializedILi4ENS5_IJNS4_1CILi1EEESB_SB_EEENS1_35KernelTmaWarpSpecializedCooperativeEEENS5_IJNSA_ILi256EEENSA_ILi128EEESG_EEENS_12float_e4m3_tENS5_IJSB_llEEENS_12float_e5m2_tENS5_IJlSB_lEEENS4_8TiledMMAINS4_8MMA_AtomIJNS4_4SM904GMMA31MMA_64x128x32_F32E4M3E5M2_RS_TNILNSP_7ScaleInE1ELSR_1EEEEEENS4_6LayoutINS5_IJNSA_ILi2EEESB_SB_EEENS5_IJSB_NSA_ILi0EEESX_EEEEENS5_IJNS4_10UnderscoreES10_S10_EEEEENS4_13SM90_TMA_LOADENS4_14ComposedLayoutINS4_7SwizzleILi3ELi4ELi3EEENS4_18smem_ptr_flag_bitsILi8EEENSU_INS5_IJSG_NSA_ILi8EEEEEENS5_IJSB_SG_EEEEEEENS4_9Copy_AtomIJNS4_39AutoVectorizingCopyWithAssumedAlignmentILi128EEESI_EEENS4_8identityES13_NS14_IS16_S18_NSU_INS5_IJS19_SG_EEENS5_IJSG_SB_EEEEEEEvS1I_EENS_8epilogue10collective6detail29Sm90TmaWarpSpecializedAdapterINS1P_15DefaultEpilogueISI_SL_SL_NS1O_6thread17LinearCombinationISI_Li1EffLNS1T_9ScaleType4KindE0ELNS_15FloatRoundStyleE2ESI_EENS1_15EpilogueDefaultEEEEEvvEEEEvNT_6ParamsE --------------------------
	.section	.nv.constant0._ZN7cutlass13device_kernelINS_4gemm6kernel13GemmUniversalIN4cute5tupleIJiiiiEEENS1_10collective13CollectiveMmaINS1_39MainloopSm90TmaGmmaRmemAWarpSpecializedILi4ENS5_IJNS4_1CILi1EEESB_SB_EEENS1_35KernelTmaWarpSpecializedCooperativeEEENS5_IJNSA_ILi256EEENSA_ILi128EEESG_EEENS_12float_e4m3_tENS5_IJSB_llEEENS_12float_e5m2_tENS5_IJlSB_lEEENS4_8TiledMMAINS4_8MMA_AtomIJNS4_4SM904GMMA31MMA_64x128x32_F32E4M3E5M2_RS_TNILNSP_7ScaleInE1ELSR_1EEEEEENS4_6LayoutINS5_IJNSA_ILi2EEESB_SB_EEENS5_IJSB_NSA_ILi0EEESX_EEEEENS5_IJNS4_10UnderscoreES10_S10_EEEEENS4_13SM90_TMA_LOADENS4_14ComposedLayoutINS4_7SwizzleILi3ELi4ELi3EEENS4_18smem_ptr_flag_bitsILi8EEENSU_INS5_IJSG_NSA_ILi8EEEEEENS5_IJSB_SG_EEEEEEENS4_9Copy_AtomIJNS4_39AutoVectorizingCopyWithAssumedAlignmentILi128EEESI_EEENS4_8identityES13_NS14_IS16_S18_NSU_INS5_IJS19_SG_EEENS5_IJSG_SB_EEEEEEEvS1I_EENS_8epilogue10collective6detail29Sm90TmaWarpSpecializedAdapterINS1P_15DefaultEpilogueISI_SL_SL_NS1O_6thread17LinearCombinationISI_Li1EffLNS1T_9ScaleType4KindE0ELNS_15FloatRoundStyleE2ESI_EENS1_15EpilogueDefaultEEEEEvvEEEEvNT_6ParamsE,"a",@progbits
	.sectionflags	@""
	.align	4
.nv.constant0._ZN7cutlass13device_kernelINS_4gemm6kernel13GemmUniversalIN4cute5tupleIJiiiiEEENS1_10collective13CollectiveMmaINS1_39MainloopSm90TmaGmmaRmemAWarpSpecializedILi4ENS5_IJNS4_1CILi1EEESB_SB_EEENS1_35KernelTmaWarpSpecializedCooperativeEEENS5_IJNSA_ILi256EEENSA_ILi128EEESG_EEENS_12float_e4m3_tENS5_IJSB_llEEENS_12float_e5m2_tENS5_IJlSB_lEEENS4_8TiledMMAINS4_8MMA_AtomIJNS4_4SM904GMMA31MMA_64x128x32_F32E4M3E5M2_RS_TNILNSP_7ScaleInE1ELSR_1EEEEEENS4_6LayoutINS5_IJNSA_ILi2EEESB_SB_EEENS5_IJSB_NSA_ILi0EEESX_EEEEENS5_IJNS4_10UnderscoreES10_S10_EEEEENS4_13SM90_TMA_LOADENS4_14ComposedLayoutINS4_7SwizzleILi3ELi4ELi3EEENS4_18smem_ptr_flag_bitsILi8EEENSU_INS5_IJSG_NSA_ILi8EEEEEENS5_IJSB_SG_EEEEEEENS4_9Copy_AtomIJNS4_39AutoVectorizingCopyWithAssumedAlignmentILi128EEESI_EEENS4_8identityES13_NS14_IS16_S18_NSU_INS5_IJS19_SG_EEENS5_IJSG_SB_EEEEEEEvS1I_EENS_8epilogue10collective6detail29Sm90TmaWarpSpecializedAdapterINS1P_15DefaultEpilogueISI_SL_SL_NS1O_6thread17LinearCombinationISI_Li1EffLNS1T_9ScaleType4KindE0ELNS_15FloatRoundStyleE2ESI_EENS1_15EpilogueDefaultEEEEEvvEEEEvNT_6ParamsE:
	.zero		1664


//--------------------- SYMBOLS --------------------------

	.type		.nv.reservedSmem.offset0,@object
	.size		.nv.reservedSmem.offset0,0x4
	.type		__assertfail,@function
